	.headerflags	@"EF_CUDA_TEXMODE_UNIFIED EF_CUDA_64BIT_ADDRESS EF_CUDA_ACCELERATORS EF_CUDA_SM90 EF_CUDA_VIRTUAL_SM(EF_CUDA_SM90)"
	.elftype	@"ET_EXEC"


//--------------------- .nv.info                  --------------------------
	.section	.nv.info,"",@"SHT_CUDA_INFO"
	.align	4


	//----- nvinfo : EIATTR_REGCOUNT
	.align		4
        /*0000*/ 	.byte	0x04, 0x2f
        /*0002*/ 	.short	(.L_1 - .L_0)
	.align		4
.L_0:
        /*0004*/ 	.word	index@(triton_mm)
        /*0008*/ 	.word	0x00000048


	//----- nvinfo : EIATTR_MIN_STACK_SIZE
	.align		4
.L_1:
        /*000c*/ 	.byte	0x04, 0x12
        /*000e*/ 	.short	(.L_3 - .L_2)
	.align		4
.L_2:
        /*0010*/ 	.word	index@(triton_mm)
        /*0014*/ 	.word	0x00000000


	//----- nvinfo : EIATTR_FRAME_SIZE
	.align		4
.L_3:
        /*0018*/ 	.byte	0x04, 0x11
        /*001a*/ 	.short	(.L_5 - .L_4)
	.align		4
.L_4:
        /*001c*/ 	.word	index@(triton_mm)
        /*0020*/ 	.word	0x00000000


	//----- nvinfo : EIATTR_MIN_STACK_SIZE
	.align		4
.L_5:
        /*0024*/ 	.byte	0x04, 0x12
        /*0026*/ 	.short	(.L_7 - .L_6)
	.align		4
.L_6:
        /*0028*/ 	.word	index@(triton_mm)
        /*002c*/ 	.word	0x00000000
.L_7:


//--------------------- .nv.info.triton_mm        --------------------------
	.section	.nv.info.triton_mm,"",@"SHT_CUDA_INFO"
	.sectionflags	@""
	.align	4


	//----- nvinfo : EIATTR_CUDA_API_VERSION
	.align		4
        /*0000*/ 	.byte	0x04, 0x37
        /*0002*/ 	.short	(.L_9 - .L_8)
.L_8:
        /*0004*/ 	.word	0x0000007c


	//----- nvinfo : EIATTR_KPARAM_INFO
	.align		4
.L_9:
        /*0008*/ 	.byte	0x04, 0x17
        /*000a*/ 	.short	(.L_11 - .L_10)
.L_10:
        /*000c*/ 	.word	0x00000000
        /*0010*/ 	.short	0x0003
        /*0012*/ 	.short	0x0018
        /*0014*/ 	.byte	0x00, 0xf0, 0x11, 0x00


	//----- nvinfo : EIATTR_KPARAM_INFO
	.align		4
.L_11:
        /*0018*/ 	.byte	0x04, 0x17
        /*001a*/ 	.short	(.L_13 - .L_12)
.L_12:
        /*001c*/ 	.word	0x00000000
        /*0020*/ 	.short	0x0002
        /*0022*/ 	.short	0x0010
        /*0024*/ 	.byte	0x00, 0xf0, 0x21, 0x00


	//----- nvinfo : EIATTR_KPARAM_INFO
	.align		4
.L_13:
        /*0028*/ 	.byte	0x04, 0x17
        /*002a*/ 	.short	(.L_15 - .L_14)
.L_14:
        /*002c*/ 	.word	0x00000000
        /*0030*/ 	.short	0x0001
        /*0032*/ 	.short	0x0008
        /*0034*/ 	.byte	0x00, 0xf0, 0x21, 0x00


	//----- nvinfo : EIATTR_KPARAM_INFO
	.align		4
.L_15:
        /*0038*/ 	.byte	0x04, 0x17
        /*003a*/ 	.short	(.L_17 - .L_16)
.L_16:
        /*003c*/ 	.word	0x00000000
        /*0040*/ 	.short	0x0000
        /*0042*/ 	.short	0x0000
        /*0044*/ 	.byte	0x00, 0xf0, 0x21, 0x00


	//----- nvinfo : EIATTR_SPARSE_MMA_MASK
	.align		4
.L_17:
        /*0048*/ 	.byte	0x03, 0x50
        /*004a*/ 	.short	0x0000


	//----- nvinfo : EIATTR_MAXREG_COUNT
	.align		4
        /*004c*/ 	.byte	0x03, 0x1b
        /*004e*/ 	.short	0x00ff


	//----- nvinfo : EIATTR_COOP_GROUP_MASK_REGIDS
	.align		4
        /*0050*/ 	.byte	0x04, 0x29
        /*0052*/ 	.short	(.L_19 - .L_18)


	//   ....[0]....
.L_18:
        /*0054*/ 	.word	0xffffffff


	//----- nvinfo : EIATTR_COOP_GROUP_INSTR_OFFSETS
	.align		4
.L_19:
        /*0058*/ 	.byte	0x04, 0x28
        /*005a*/ 	.short	(.L_21 - .L_20)


	//   ....[0]....
.L_20:
        /*005c*/ 	.word	0x00001a60


	//----- nvinfo : EIATTR_EXIT_INSTR_OFFSETS
	.align		4
.L_21:
        /*0060*/ 	.byte	0x04, 0x1c
        /*0062*/ 	.short	(.L_23 - .L_22)


	//   ....[0]....
.L_22:
        /*0064*/ 	.word	0x00000040


	//   ....[1]....
        /*0068*/ 	.word	0x00002560


	//   ....[2]....
        /*006c*/ 	.word	0x000025b0


	//----- nvinfo : EIATTR_MAX_THREADS
	.align		4
.L_23:
        /*0070*/ 	.byte	0x04, 0x05
        /*0072*/ 	.short	(.L_25 - .L_24)
.L_24:
        /*0074*/ 	.word	0x00000080
        /*0078*/ 	.word	0x00000001
        /*007c*/ 	.word	0x00000001


	//----- nvinfo : EIATTR_CBANK_PARAM_SIZE
	.align		4
.L_25:
        /*0080*/ 	.byte	0x03, 0x19
        /*0082*/ 	.short	0x001c


	//----- nvinfo : EIATTR_PARAM_CBANK
	.align		4
        /*0084*/ 	.byte	0x04, 0x0a
        /*0086*/ 	.short	(.L_27 - .L_26)
	.align		4
.L_26:
        /*0088*/ 	.word	index@(.nv.constant0.triton_mm)
        /*008c*/ 	.short	0x0210
        /*008e*/ 	.short	0x001c


	//----- nvinfo : EIATTR_SW_WAR
	.align		4
.L_27:
        /*0090*/ 	.byte	0x04, 0x36
        /*0092*/ 	.short	(.L_29 - .L_28)
.L_28:
        /*0094*/ 	.word	0x00000008
.L_29:


//--------------------- .nv.callgraph             --------------------------
	.section	.nv.callgraph,"",@"SHT_CUDA_CALLGRAPH"
	.align	4
	.sectionentsize	8
	.align		4
        /*0000*/ 	.word	0x00000000
	.align		4
        /*0004*/ 	.word	0xffffffff
	.align		4
        /*0008*/ 	.word	0x00000000
	.align		4
        /*000c*/ 	.word	0xfffffffe
	.align		4
        /*0010*/ 	.word	0x00000000
	.align		4
        /*0014*/ 	.word	0xfffffffd
	.align		4
        /*0018*/ 	.word	0x00000000
	.align		4
        /*001c*/ 	.word	0xfffffffc


//--------------------- .text.triton_mm           --------------------------
	.section	.text.triton_mm,"ax",@progbits
	.sectionflags	@"SHF_BARRIERS=1"
	.align	128
        .global         triton_mm
        .type           triton_mm,@function
        .size           triton_mm,(.L_x_2 - triton_mm)
        .other          triton_mm,@"STO_CUDA_ENTRY STV_DEFAULT"
triton_mm:
.text.triton_mm:
[----:B------:R-:W1:Y:S02]  /*0000*/  LDC R1, c[0x0][0x28] ;  /* 0x00000a00ff017b82 */ /* 0x000e640000000800 */
[----:B------:R-:W2:Y:S02]  /*0010*/  LDC R0, c[0x0][0x228] ;  /* 0x00008a00ff007b82 */ /* 0x000ea40000000800 */
[----:B--2---:R-:W-:-:S05]  /*0020*/  IMAD R2, R0, 0xc00, RZ ;  /* 0x00000c0000027824 */ /* 0x004fca00078e02ff */
[----:B------:R-:W-:-:S13]  /*0030*/  ISETP.NE.AND P0, PT, R2, RZ, PT ;  /* 0x000000ff0200720c */ /* 0x000fda0003f05270 */
[----:B------:R-:W-:Y:S05]  /*0040*/  @!P0 EXIT ;  /* 0x000000000000894d */ /* 0x000fea0003800000 */
[----:B------:R-:W2:Y:S01]  /*0050*/  S2R R9, SR_CTAID.X ;  /* 0x0000000000097919 */ /* 0x000ea20000002500 */
[----:B------:R-:W-:Y:S01]  /*0060*/  VIADD R2, R0, 0x3f ;  /* 0x0000003f00027836 */ /* 0x000fe20000000000 */
[----:B------:R-:W-:Y:S01]  /*0070*/  IABS R18, R0 ;  /* 0x0000000000127213 */ /* 0x000fe20000000000 */
[----:B------:R-:W3:Y:S01]  /*0080*/  S2UR UR4, SR_CgaCtaId ;  /* 0x00000000000479c3 */ /* 0x000ee20000008800 */
[----:B------:R-:W-:Y:S01]  /*0090*/  UMOV UR10, 0x400 ;  /* 0x00000400000a7882 */ /* 0x000fe20000000000 */
[----:B------:R-:W-:Y:S01]  /*00a0*/  ULDC.64 UR14, c[0x0][0x208] ;  /* 0x00008200000e7ab9 */ /* 0x000fe20000000a00 */
[----:B------:R-:W-:Y:S01]  /*00b0*/  SHF.R.S32.HI R3, RZ, 0x1f, R2 ;  /* 0x0000001fff037819 */ /* 0x000fe20000011402 */
[----:B------:R-:W4:Y:S01]  /*00c0*/  I2F.RP R17, R18 ;  /* 0x0000001200117306 */ /* 0x000f220000209400 */
[----:B------:R-:W-:Y:S01]  /*00d0*/  UMOV UR12, 0x3 ;  /* 0x00000003000c7882 */ /* 0x000fe20000000000 */
[----:B------:R-:W-:Y:S01]  /*00e0*/  UMOV UR11, 0xffffffff ;  /* 0xffffffff000b7882 */ /* 0x000fe20000000000 */
[----:B------:R-:W-:Y:S01]  /*00f0*/  LEA.HI R2, R3, R2, RZ, 0x6 ;  /* 0x0000000203027211 */ /* 0x000fe200078f30ff */
[----:B------:R-:W5:Y:S01]  /*0100*/  LDC.64 R56, c[0x0][0x210] ;  /* 0x00008400ff387b82 */ /* 0x000f620000000a00 */
[----:B------:R-:W-:Y:S01]  /*0110*/  UMOV UR6, URZ ;  /* 0x0000003f00067c82 */ /* 0x000fe20008000000 */
[----:B------:R-:W-:-:S06]  /*0120*/  UMOV UR7, URZ ;  /* 0x0000003f00077c82 */ /* 0x000fcc0008000000 */
[----:B------:R-:W5:Y:S01]  /*0130*/  LDC.64 R64, c[0x0][0x218] ;  /* 0x00008600ff407b82 */ /* 0x000f620000000a00 */
[----:B----4-:R-:W4:Y:S01]  /*0140*/  MUFU.RCP R19, R17 ;  /* 0x0000001100137308 */ /* 0x010f220000001000 */
[----:B---3--:R-:W-:-:S04]  /*0150*/  UPRMT UR10, UR4, 0x654, UR10 ;  /* 0x00000654040a7896 */ /* 0x008fc8000800000a */
[----:B------:R-:W-:Y:S01]  /*0160*/  UIADD3 UR13, UR10, 0x14000, URZ ;  /* 0x000140000a0d7890 */ /* 0x000fe2000fffe03f */
[C---:B--2---:R-:W-:Y:S01]  /*0170*/  IMAD.HI R4, R9.reuse, 0x2aaaaaab, RZ ;  /* 0x2aaaaaab09047827 */ /* 0x044fe200078e02ff */
[----:B------:R-:W-:Y:S02]  /*0180*/  IABS R12, R9 ;  /* 0x00000009000c7213 */ /* 0x000fe40000000000 */
[----:B------:R-:W-:Y:S02]  /*0190*/  ISETP.GE.AND P1, PT, R9, RZ, PT ;  /* 0x000000ff0900720c */ /* 0x000fe40003f26270 */
[----:B------:R-:W-:Y:S01]  /*01a0*/  SHF.R.U32.HI R5, RZ, 0x1f, R4 ;  /* 0x0000001fff057819 */ /* 0x000fe20000011604 */
[----:B----4-:R-:W-:-:S03]  /*01b0*/  VIADD R19, R19, 0xffffffe ;  /* 0x0ffffffe13137836 */ /* 0x010fc60000000000 */
[----:B------:R-:W-:-:S05]  /*01c0*/  LEA.HI.SX32 R6, R4, R5, 0x19 ;  /* 0x0000000504067211 */ /* 0x000fca00078fcaff */
[C---:B------:R-:W-:Y:S02]  /*01d0*/  IMAD.SHL.U32 R7, R6.reuse, 0x8, RZ ;  /* 0x0000000806077824 */ /* 0x040fe400078e00ff */
[----:B------:R-:W-:-:S03]  /*01e0*/  IMAD R13, R6, -0x300, R9 ;  /* 0xfffffd00060d7824 */ /* 0x000fc600078e0209 */
[----:B------:R-:W-:Y:S02]  /*01f0*/  LEA.HI.SX32 R2, R2, -R7, 0x1a ;  /* 0x8000000702027211 */ /* 0x000fe400078fd2ff */
[----:B------:R-:W-:Y:S02]  /*0200*/  IABS R6, R13 ;  /* 0x0000000d00067213 */ /* 0x000fe40000000000 */
[----:B------:R-:W-:Y:S02]  /*0210*/  VIMNMX R10, R2, 0x8, PT ;  /* 0x00000008020a7848 */ /* 0x000fe40003fe0100 */
[----:B------:R-:W2:Y:S02]  /*0220*/  S2R R2, SR_TID.X ;  /* 0x0000000000027919 */ /* 0x000ea40000002100 */
[-C--:B------:R-:W-:Y:S02]  /*0230*/  IABS R8, R10.reuse ;  /* 0x0000000a00087213 */ /* 0x080fe40000000000 */
[----:B------:R-:W-:-:S02]  /*0240*/  LOP3.LUT R13, R13, R10, RZ, 0x3c, !PT ;  /* 0x0000000a0d0d7212 */ /* 0x000fc400078e3cff */
[----:B------:R-:W3:Y:S02]  /*0250*/  I2F.RP R3, R8 ;  /* 0x0000000800037306 */ /* 0x000ee40000209400 */
[----:B------:R-:W-:-:S06]  /*0260*/  ISETP.GE.AND P3, PT, R13, RZ, PT ;  /* 0x000000ff0d00720c */ /* 0x000fcc0003f66270 */
[----:B---3--:R-:W3:Y:S01]  /*0270*/  MUFU.RCP R3, R3 ;  /* 0x0000000300037308 */ /* 0x008ee20000001000 */
[----:B--2---:R-:W-:Y:S01]  /*0280*/  SHF.R.U32.HI R20, RZ, 0x4, R2 ;  /* 0x00000004ff147819 */ /* 0x004fe20000011602 */
[C---:B------:R-:W-:Y:S01]  /*0290*/  IMAD.SHL.U32 R67, R2.reuse, 0x8, RZ ;  /* 0x0000000802437824 */ /* 0x040fe200078e00ff */
[----:B------:R-:W-:Y:S01]  /*02a0*/  LOP3.LUT R16, R2, 0x8, RZ, 0xc0, !PT ;  /* 0x0000000802107812 */ /* 0x000fe200078ec0ff */
[----:B---3--:R-:W-:Y:S01]  /*02b0*/  VIADD R4, R3, 0xffffffe ;  /* 0x0ffffffe03047836 */ /* 0x008fe20000000000 */
[----:B------:R-:W-:Y:S02]  /*02c0*/  IABS R3, R10 ;  /* 0x0000000a00037213 */ /* 0x000fe40000000000 */
[----:B------:R-:W-:Y:S01]  /*02d0*/  SGXT.U32 R20, R20, 0x3 ;  /* 0x000000031414781a */ /* 0x000fe20000000000 */
[----:B------:R2:W3:Y:S01]  /*02e0*/  F2I.FTZ.U32.TRUNC.NTZ R5, R4 ;  /* 0x0000000400057305 */ /* 0x0004e2000021f000 */
[----:B------:R-:W-:Y:S01]  /*02f0*/  IMAD.SHL.U32 R21, R16, 0x200, RZ ;  /* 0x0000020010157824 */ /* 0x000fe200078e00ff */
[----:B------:R-:W-:Y:S01]  /*0300*/  LOP3.LUT R46, R67, 0x38, RZ, 0xc0, !PT ;  /* 0x00000038432e7812 */ /* 0x000fe200078ec0ff */
[----:B------:R-:W-:Y:S01]  /*0310*/  IMAD.MOV R15, RZ, RZ, -R3 ;  /* 0x000000ffff0f7224 */ /* 0x000fe200078e0a03 */
[C---:B------:R-:W-:Y:S01]  /*0320*/  LOP3.LUT R9, R20.reuse, 0x28, RZ, 0xfc, !PT ;  /* 0x0000002814097812 */ /* 0x040fe200078efcff */
[C---:B------:R-:W-:Y:S01]  /*0330*/  IMAD.SHL.U32 R24, R20.reuse, 0x8, RZ ;  /* 0x0000000814187824 */ /* 0x040fe200078e00ff */
[C---:B------:R-:W-:Y:S01]  /*0340*/  LOP3.LUT R17, R20.reuse, 0x38, RZ, 0xfc, !PT ;  /* 0x0000003814117812 */ /* 0x040fe200078efcff */
[----:B------:R-:W-:-:S02]  /*0350*/  IMAD.SHL.U32 R22, R20, 0x40, RZ ;  /* 0x0000004014167824 */ /* 0x000fc400078e00ff */
[----:B--2---:R-:W-:Y:S01]  /*0360*/  IMAD.MOV.U32 R4, RZ, RZ, RZ ;  /* 0x000000ffff047224 */ /* 0x004fe200078e00ff */
[----:B------:R-:W-:Y:S01]  /*0370*/  LOP3.LUT R24, R24, 0x38, R67, 0x78, !PT ;  /* 0x0000003818187812 */ /* 0x000fe200078e7843 */
[----:B------:R-:W-:Y:S02]  /*0380*/  IMAD.SHL.U32 R17, R17, 0x40, RZ ;  /* 0x0000004011117824 */ /* 0x000fe400078e00ff */
[----:B---3--:R-:W-:-:S04]  /*0390*/  IMAD.MOV R11, RZ, RZ, -R5 ;  /* 0x000000ffff0b7224 */ /* 0x008fc800078e0a05 */
[----:B------:R-:W-:-:S04]  /*03a0*/  IMAD R11, R11, R8, RZ ;  /* 0x000000080b0b7224 */ /* 0x000fc800078e02ff */
[----:B------:R-:W-:-:S04]  /*03b0*/  IMAD.HI.U32 R5, R5, R11, R4 ;  /* 0x0000000b05057227 */ /* 0x000fc800078e0004 */
[----:B------:R-:W-:Y:S01]  /*03c0*/  IMAD.MOV.U32 R4, RZ, RZ, R12 ;  /* 0x000000ffff047224 */ /* 0x000fe200078e000c */
[----:B------:R-:W-:Y:S01]  /*03d0*/  LOP3.LUT R12, R20, 0x30, RZ, 0xfc, !PT ;  /* 0x00000030140c7812 */ /* 0x000fe200078efcff */
[----:B------:R-:W-:-:S04]  /*03e0*/  IMAD.HI.U32 R14, R5, R6, RZ ;  /* 0x00000006050e7227 */ /* 0x000fc800078e00ff */
[----:B------:R-:W-:Y:S01]  /*03f0*/  IMAD.HI.U32 R3, R5, R4, RZ ;  /* 0x0000000405037227 */ /* 0x000fe200078e00ff */
[----:B------:R-:W-:-:S03]  /*0400*/  LOP3.LUT R5, R20, 0x18, RZ, 0xfc, !PT ;  /* 0x0000001814057812 */ /* 0x000fc600078efcff */
[-C--:B------:R-:W-:Y:S01]  /*0410*/  IMAD R11, R3, R15.reuse, R4 ;  /* 0x0000000f030b7224 */ /* 0x080fe200078e0204 */
[----:B------:R-:W-:Y:S01]  /*0420*/  LOP3.LUT R4, R20, 0x10, RZ, 0xfc, !PT ;  /* 0x0000001014047812 */ /* 0x000fe200078efcff */
[----:B------:R-:W-:Y:S01]  /*0430*/  IMAD R15, R14, R15, R6 ;  /* 0x0000000f0e0f7224 */ /* 0x000fe200078e0206 */
[----:B------:R-:W-:Y:S01]  /*0440*/  LOP3.LUT R3, R20, 0x8, RZ, 0xfc, !PT ;  /* 0x0000000814037812 */ /* 0x000fe200078efcff */
[----:B------:R-:W-:Y:S01]  /*0450*/  IMAD.SHL.U32 R25, R12, 0x40, RZ ;  /* 0x000000400c197824 */ /* 0x000fe200078e00ff */
[----:B------:R-:W-:Y:S01]  /*0460*/  ISETP.GT.U32.AND P0, PT, R8, R11, PT ;  /* 0x0000000b0800720c */ /* 0x000fe20003f04070 */
[----:B------:R-:W-:Y:S01]  /*0470*/  IMAD.SHL.U32 R23, R4, 0x40, RZ ;  /* 0x0000004004177824 */ /* 0x000fe200078e00ff */
[----:B------:R-:W-:Y:S01]  /*0480*/  ISETP.GT.U32.AND P2, PT, R8, R15, PT ;  /* 0x0000000f0800720c */ /* 0x000fe20003f44070 */
[----:B------:R-:W-:Y:S01]  /*0490*/  IMAD.SHL.U32 R4, R9, 0x40, RZ ;  /* 0x0000004009047824 */ /* 0x000fe200078e00ff */
[----:B------:R-:W-:Y:S01]  /*04a0*/  LOP3.LUT R6, R20, 0x20, RZ, 0xfc, !PT ;  /* 0x0000002014067812 */ /* 0x000fe200078efcff */
[----:B------:R-:W2:Y:S01]  /*04b0*/  F2I.FTZ.U32.TRUNC.NTZ R9, R19 ;  /* 0x0000001300097305 */ /* 0x000ea2000021f000 */
[----:B------:R-:W-:Y:S01]  /*04c0*/  LOP3.LUT R12, R24, R22, RZ, 0xfc, !PT ;  /* 0x00000016180c7212 */ /* 0x000fe200078efcff */
[----:B------:R-:W-:Y:S01]  /*04d0*/  IMAD.SHL.U32 R3, R3, 0x40, RZ ;  /* 0x0000004003037824 */ /* 0x000fe200078e00ff */
[----:B------:R-:W-:Y:S01]  /*04e0*/  LOP3.LUT R22, RZ, R10, RZ, 0x33, !PT ;  /* 0x0000000aff167212 */ /* 0x000fe200078e33ff */
[----:B------:R-:W-:Y:S01]  /*04f0*/  IMAD.SHL.U32 R6, R6, 0x40, RZ ;  /* 0x0000004006067824 */ /* 0x000fe200078e00ff */
[-C--:B------:R-:W-:Y:S01]  /*0500*/  LOP3.LUT R28, R23, R24.reuse, RZ, 0xfc, !PT ;  /* 0x00000018171c7212 */ /* 0x080fe200078efcff */
[----:B------:R-:W-:Y:S01]  /*0510*/  IMAD.SHL.U32 R5, R5, 0x40, RZ ;  /* 0x0000004005057824 */ /* 0x000fe200078e00ff */
[-C--:B------:R-:W-:Y:S01]  /*0520*/  LOP3.LUT R26, R3, R24.reuse, RZ, 0xfc, !PT ;  /* 0x00000018031a7212 */ /* 0x080fe200078efcff */
[--C-:B------:R-:W-:Y:S01]  /*0530*/  @!P0 IMAD.IADD R11, R11, 0x1, -R8.reuse ;  /* 0x000000010b0b8824 */ /* 0x100fe200078e0a08 */
[----:B------:R-:W-:Y:S01]  /*0540*/  LOP3.LUT R3, R21, R6, R24, 0xfe, !PT ;  /* 0x0000000615037212 */ /* 0x000fe200078efe18 */
[----:B------:R-:W-:Y:S01]  /*0550*/  @!P2 IMAD.IADD R15, R15, 0x1, -R8 ;  /* 0x000000010f0fa824 */ /* 0x000fe200078e0a08 */
[----:B------:R-:W-:Y:S01]  /*0560*/  LOP3.LUT R30, R5, R24, RZ, 0xfc, !PT ;  /* 0x00000018051e7212 */ /* 0x000fe200078efcff */
[----:B------:R-:W-:Y:S01]  /*0570*/  @!P2 VIADD R14, R14, 0x1 ;  /* 0x000000010e0ea836 */ /* 0x000fe20000000000 */
[----:B------:R-:W-:Y:S01]  /*0580*/  ISETP.GT.U32.AND P0, PT, R8, R11, PT ;  /* 0x0000000b0800720c */ /* 0x000fe20003f04070 */
[----:B------:R-:W-:Y:S01]  /*0590*/  IMAD.SHL.U32 R23, R16, 0x100, RZ ;  /* 0x0000010010177824 */ /* 0x000fe200078e00ff */
[----:B------:R-:W-:Y:S01]  /*05a0*/  LOP3.LUT R4, R21, R4, R24, 0xfe, !PT ;  /* 0x0000000415047212 */ /* 0x000fe200078efe18 */
[----:B--2---:R-:W-:Y:S01]  /*05b0*/  IMAD.MOV R6, RZ, RZ, -R9 ;  /* 0x000000ffff067224 */ /* 0x004fe200078e0a09 */
[----:B------:R-:W-:-:S02]  /*05c0*/  LOP3.LUT R5, R21, R25, R24, 0xfe, !PT ;  /* 0x0000001915057212 */ /* 0x000fc400078efe18 */
[----:B------:R-:W-:Y:S02]  /*05d0*/  LOP3.LUT R13, R30, R21, RZ, 0xfc, !PT ;  /* 0x000000151e0d7212 */ /* 0x000fe400078efcff */
[----:B------:R-:W-:Y:S02]  /*05e0*/  LEA R60, R3, UR10, 0x1 ;  /* 0x0000000a033c7c11 */ /* 0x000fe4000f8e08ff */
[----:B------:R-:W-:Y:S02]  /*05f0*/  LEA R62, R13, UR10, 0x1 ;  /* 0x0000000a0d3e7c11 */ /* 0x000fe4000f8e08ff */
[----:B------:R-:W-:Y:S01]  /*0600*/  LEA R58, R4, UR10, 0x1 ;  /* 0x0000000a043a7c11 */ /* 0x000fe2000f8e08ff */
[----:B------:R-:W-:Y:S01]  /*0610*/  @!P0 IMAD.IADD R11, R11, 0x1, -R8 ;  /* 0x000000010b0b8824 */ /* 0x000fe200078e0a08 */
[----:B------:R-:W-:Y:S02]  /*0620*/  ISETP.NE.AND P0, PT, R10, RZ, PT ;  /* 0x000000ff0a00720c */ /* 0x000fe40003f05270 */
[----:B------:R-:W-:Y:S01]  /*0630*/  LEA R49, R5, UR10, 0x1 ;  /* 0x0000000a05317c11 */ /* 0x000fe2000f8e08ff */
[----:B------:R-:W-:Y:S01]  /*0640*/  @!P1 IMAD.MOV R11, RZ, RZ, -R11 ;  /* 0x000000ffff0b9224 */ /* 0x000fe200078e0a0b */
[----:B------:R-:W-:Y:S01]  /*0650*/  ISETP.GE.U32.AND P1, PT, R15, R8, PT ;  /* 0x000000080f00720c */ /* 0x000fe20003f26070 */
[----:B------:R-:W-:-:S03]  /*0660*/  IMAD.MOV.U32 R8, RZ, RZ, RZ ;  /* 0x000000ffff087224 */ /* 0x000fc600078e00ff */
[----:B------:R-:W-:Y:S01]  /*0670*/  SEL R10, R22, R11, !P0 ;  /* 0x0000000b160a7207 */ /* 0x000fe20004000000 */
[----:B------:R-:W-:Y:S01]  /*0680*/  IMAD.MOV.U32 R11, RZ, RZ, R6 ;  /* 0x000000ffff0b7224 */ /* 0x000fe200078e0006 */
[----:B------:R-:W-:-:S03]  /*0690*/  LOP3.LUT R6, R21, R17, R24, 0xfe, !PT ;  /* 0x0000001115067212 */ /* 0x000fc600078efe18 */
[----:B------:R-:W-:Y:S01]  /*06a0*/  IMAD.IADD R10, R7, 0x1, R10 ;  /* 0x00000001070a7824 */ /* 0x000fe200078e020a */
[-C--:B------:R-:W-:Y:S01]  /*06b0*/  LOP3.LUT R7, R12, R21.reuse, RZ, 0xfc, !PT ;  /* 0x000000150c077212 */ /* 0x080fe200078efcff */
[----:B------:R-:W-:Y:S01]  /*06c0*/  IMAD R15, R11, R18, RZ ;  /* 0x000000120b0f7224 */ /* 0x000fe200078e02ff */
[----:B------:R-:W-:Y:S01]  /*06d0*/  LOP3.LUT R11, R28, R21, RZ, 0xfc, !PT ;  /* 0x000000151c0b7212 */ /* 0x000fe200078efcff */
[----:B------:R-:W-:Y:S01]  /*06e0*/  IMAD.SHL.U32 R17, R10, 0x40, RZ ;  /* 0x000000400a117824 */ /* 0x000fe200078e00ff */
[----:B------:R-:W-:Y:S01]  /*06f0*/  LOP3.LUT R10, R26, R23, RZ, 0xfc, !PT ;  /* 0x000000171a0a7212 */ /* 0x000fe200078efcff */
[----:B------:R-:W-:Y:S01]  /*0700*/  @P1 VIADD R14, R14, 0x1 ;  /* 0x000000010e0e1836 */ /* 0x000fe20000000000 */
[----:B------:R-:W-:Y:S01]  /*0710*/  LEA R66, R7, UR10, 0x1 ;  /* 0x0000000a07427c11 */ /* 0x000fe2000f8e08ff */
[----:B------:R-:W-:Y:S01]  /*0720*/  IMAD.HI.U32 R15, R9, R15, R8 ;  /* 0x0000000f090f7227 */ /* 0x000fe200078e0008 */
[----:B------:R-:W-:Y:S02]  /*0730*/  LOP3.LUT R32, R17, R20, RZ, 0xfc, !PT ;  /* 0x0000001411207212 */ /* 0x000fe400078efcff */
[----:B------:R-:W-:Y:S01]  /*0740*/  LOP3.LUT R34, R17, 0x8, R20, 0xfe, !PT ;  /* 0x0000000811227812 */ /* 0x000fe200078efe14 */
[----:B------:R-:W-:Y:S01]  /*0750*/  IMAD.MOV.U32 R19, RZ, RZ, R14 ;  /* 0x000000ffff137224 */ /* 0x000fe200078e000e */
[----:B------:R-:W-:-:S02]  /*0760*/  IABS R27, R32 ;  /* 0x00000020001b7213 */ /* 0x000fc40000000000 */
[----:B------:R-:W-:Y:S01]  /*0770*/  IABS R29, R34 ;  /* 0x00000022001d7213 */ /* 0x000fe20000000000 */
[----:B------:R-:W-:Y:S01]  /*0780*/  @!P3 IMAD.MOV R19, RZ, RZ, -R19 ;  /* 0x000000ffff13b224 */ /* 0x000fe200078e0a13 */
[----:B------:R-:W-:Y:S01]  /*0790*/  LOP3.LUT R35, R17, 0x10, R20, 0xfe, !PT ;  /* 0x0000001011237812 */ /* 0x000fe200078efe14 */
[C---:B------:R-:W-:Y:S01]  /*07a0*/  IMAD.HI.U32 R14, R15.reuse, R27, RZ ;  /* 0x0000001b0f0e7227 */ /* 0x040fe200078e00ff */
[----:B------:R-:W-:Y:S02]  /*07b0*/  LOP3.LUT R9, R26, R21, RZ, 0xfc, !PT ;  /* 0x000000151a097212 */ /* 0x000fe400078efcff */
[-C--:B------:R-:W-:Y:S01]  /*07c0*/  LOP3.LUT R8, R12, R23.reuse, RZ, 0xfc, !PT ;  /* 0x000000170c087212 */ /* 0x080fe200078efcff */
[----:B------:R-:W-:Y:S01]  /*07d0*/  IMAD.MOV R21, RZ, RZ, -R14 ;  /* 0x000000ffff157224 */ /* 0x000fe200078e0a0e */
[-C--:B------:R-:W-:Y:S02]  /*07e0*/  LOP3.LUT R12, R28, R23.reuse, RZ, 0xfc, !PT ;  /* 0x000000171c0c7212 */ /* 0x080fe400078efcff */
[----:B------:R-:W-:Y:S01]  /*07f0*/  LOP3.LUT R14, R30, R23, RZ, 0xfc, !PT ;  /* 0x000000171e0e7212 */ /* 0x000fe200078efcff */
[----:B------:R-:W-:Y:S01]  /*0800*/  IMAD R27, R18, R21, R27 ;  /* 0x00000015121b7224 */ /* 0x000fe200078e021b */
[----:B------:R-:W-:Y:S01]  /*0810*/  SEL R22, R22, R19, !P0 ;  /* 0x0000001316167207 */ /* 0x000fe20004000000 */
[----:B------:R-:W-:Y:S01]  /*0820*/  IMAD.HI.U32 R19, R15, R29, RZ ;  /* 0x0000001d0f137227 */ /* 0x000fe200078e00ff */
[----:B------:R-:W-:-:S02]  /*0830*/  IABS R23, R35 ;  /* 0x0000002300177213 */ /* 0x000fc40000000000 */
[----:B------:R-:W-:Y:S01]  /*0840*/  LOP3.LUT R30, R17, 0x18, R20, 0xfe, !PT ;  /* 0x00000018111e7812 */ /* 0x000fe200078efe14 */
[----:B------:R-:W-:Y:S01]  /*0850*/  IMAD.MOV R19, RZ, RZ, -R19 ;  /* 0x000000ffff137224 */ /* 0x000fe200078e0a13 */
[----:B------:R-:W-:Y:S01]  /*0860*/  LOP3.LUT R38, R17, 0x28, R20, 0xfe, !PT ;  /* 0x0000002811267812 */ /* 0x000fe200078efe14 */
[C---:B------:R-:W-:Y:S01]  /*0870*/  IMAD.HI.U32 R21, R15.reuse, R23, RZ ;  /* 0x000000170f157227 */ /* 0x040fe200078e00ff */
[----:B------:R-:W-:Y:S02]  /*0880*/  IABS R25, R30 ;  /* 0x0000001e00197213 */ /* 0x000fe40000000000 */
[----:B------:R-:W-:Y:S01]  /*0890*/  IABS R28, R38 ;  /* 0x00000026001c7213 */ /* 0x000fe20000000000 */
[C---:B------:R-:W-:Y:S01]  /*08a0*/  IMAD R29, R18.reuse, R19, R29 ;  /* 0x00000013121d7224 */ /* 0x040fe200078e021d */
[C---:B------:R-:W-:Y:S01]  /*08b0*/  ISETP.GT.U32.AND P1, PT, R18.reuse, R27, PT ;  /* 0x0000001b1200720c */ /* 0x040fe20003f24070 */
[----:B------:R-:W-:Y:S01]  /*08c0*/  IMAD.MOV R21, RZ, RZ, -R21 ;  /* 0x000000ffff157224 */ /* 0x000fe200078e0a15 */
[----:B------:R-:W-:Y:S01]  /*08d0*/  LOP3.LUT R39, R17, 0x30, R20, 0xfe, !PT ;  /* 0x0000003011277812 */ /* 0x000fe200078efe14 */
[----:B------:R-:W-:Y:S01]  /*08e0*/  IMAD.HI.U32 R24, R15, R28, RZ ;  /* 0x0000001c0f187227 */ /* 0x000fe200078e00ff */
[----:B------:R-:W-:-:S02]  /*08f0*/  ISETP.GT.U32.AND P2, PT, R18, R29, PT ;  /* 0x0000001d1200720c */ /* 0x000fc40003f44070 */
[----:B------:R-:W-:Y:S01]  /*0900*/  LOP3.LUT R37, R17, 0x20, R20, 0xfe, !PT ;  /* 0x0000002011257812 */ /* 0x000fe200078efe14 */
[C---:B------:R-:W-:Y:S01]  /*0910*/  IMAD R19, R18.reuse, R21, R23 ;  /* 0x0000001512137224 */ /* 0x040fe200078e0217 */
[----:B------:R-:W-:Y:S01]  /*0920*/  LOP3.LUT R36, R17, 0x38, R20, 0xfe, !PT ;  /* 0x0000003811247812 */ /* 0x000fe200078efe14 */
[----:B------:R-:W-:Y:S01]  /*0930*/  IMAD.HI.U32 R21, R15, R25, RZ ;  /* 0x000000190f157227 */ /* 0x000fe200078e00ff */
[----:B------:R-:W-:Y:S02]  /*0940*/  IABS R26, R37 ;  /* 0x00000025001a7213 */ /* 0x000fe40000000000 */
[C---:B------:R-:W-:Y:S01]  /*0950*/  ISETP.GT.U32.AND P5, PT, R18.reuse, R19, PT ;  /* 0x000000131200720c */ /* 0x040fe20003fa4070 */
[----:B------:R-:W-:Y:S01]  /*0960*/  IMAD.MOV R21, RZ, RZ, -R21 ;  /* 0x000000ffff157224 */ /* 0x000fe200078e0a15 */
[----:B------:R-:W-:Y:S01]  /*0970*/  IABS R33, R36 ;  /* 0x0000002400217213 */ /* 0x000fe20000000000 */
[----:B------:R-:W-:Y:S01]  /*0980*/  IMAD.MOV R31, RZ, RZ, -R24 ;  /* 0x000000ffff1f7224 */ /* 0x000fe200078e0a18 */
[----:B------:R-:W-:Y:S01]  /*0990*/  IABS R24, R39 ;  /* 0x0000002700187213 */ /* 0x000fe20000000000 */
[----:B------:R-:W-:Y:S01]  /*09a0*/  IMAD R21, R18, R21, R25 ;  /* 0x0000001512157224 */ /* 0x000fe200078e0219 */
[----:B------:R-:W-:Y:S01]  /*09b0*/  ISETP.GE.AND P4, PT, R32, RZ, PT ;  /* 0x000000ff2000720c */ /* 0x000fe20003f86270 */
[C---:B------:R-:W-:Y:S01]  /*09c0*/  IMAD R25, R18.reuse, R31, R28 ;  /* 0x0000001f12197224 */ /* 0x040fe200078e021c */
[----:B------:R-:W-:Y:S01]  /*09d0*/  LEA R68, R9, UR10, 0x1 ;  /* 0x0000000a09447c11 */ /* 0x000fe2000f8e08ff */
[--C-:B------:R-:W-:Y:S01]  /*09e0*/  @!P2 IMAD.IADD R29, R29, 0x1, -R18.reuse ;  /* 0x000000011d1da824 */ /* 0x100fe200078e0a12 */
[C---:B------:R-:W-:Y:S01]  /*09f0*/  ISETP.GT.U32.AND P0, PT, R18.reuse, R21, PT ;  /* 0x000000151200720c */ /* 0x040fe20003f04070 */
[----:B------:R-:W-:Y:S01]  /*0a00*/  @!P1 IMAD.IADD R27, R27, 0x1, -R18 ;  /* 0x000000011b1b9824 */ /* 0x000fe200078e0a12 */
[C---:B------:R-:W-:Y:S01]  /*0a10*/  ISETP.GT.U32.AND P1, PT, R18.reuse, R25, PT ;  /* 0x000000191200720c */ /* 0x040fe20003f24070 */
[----:B------:R-:W-:Y:S01]  /*0a20*/  IMAD.MOV.U32 R31, RZ, RZ, R24 ;  /* 0x000000ffff1f7224 */ /* 0x000fe200078e0018 */
[----:B------:R-:W-:Y:S01]  /*0a30*/  ISETP.GT.U32.AND P2, PT, R18, R29, PT ;  /* 0x0000001d1200720c */ /* 0x000fe20003f44070 */
[----:B------:R-:W-:Y:S01]  /*0a40*/  @!P5 IMAD.IADD R19, R19, 0x1, -R18 ;  /* 0x000000011313d824 */ /* 0x000fe200078e0a12 */
[----:B------:R-:W-:Y:S01]  /*0a50*/  ISETP.GE.AND P5, PT, R34, RZ, PT ;  /* 0x000000ff2200720c */ /* 0x000fe20003fa6270 */
[----:B------:R-:W-:Y:S01]  /*0a60*/  IMAD.HI.U32 R23, R15, R26, RZ ;  /* 0x0000001a0f177227 */ /* 0x000fe200078e00ff */
[----:B------:R-:W-:-:S02]  /*0a70*/  ISETP.GT.U32.AND P6, PT, R18, R27, PT ;  /* 0x0000001b1200720c */ /* 0x000fc40003fc4070 */
[----:B------:R-:W-:Y:S01]  /*0a80*/  LEA R40, R11, UR10, 0x1 ;  /* 0x0000000a0b287c11 */ /* 0x000fe2000f8e08ff */
[----:B------:R-:W-:Y:S01]  /*0a90*/  IMAD.HI.U32 R24, R15, R31, RZ ;  /* 0x0000001f0f187227 */ /* 0x000fe200078e00ff */
[----:B------:R-:W-:Y:S02]  /*0aa0*/  LEA R47, R6, UR10, 0x1 ;  /* 0x0000000a062f7c11 */ /* 0x000fe4000f8e08ff */
[----:B------:R-:W-:Y:S01]  /*0ab0*/  LEA R42, R12, UR10, 0x1 ;  /* 0x0000000a0c2a7c11 */ /* 0x000fe2000f8e08ff */
[----:B------:R-:W-:Y:S02]  /*0ac0*/  IMAD.MOV R23, RZ, RZ, -R23 ;  /* 0x000000ffff177224 */ /* 0x000fe400078e0a17 */
[----:B------:R-:W-:Y:S02]  /*0ad0*/  IMAD.MOV R24, RZ, RZ, -R24 ;  /* 0x000000ffff187224 */ /* 0x000fe400078e0a18 */
[----:B------:R-:W-:Y:S01]  /*0ae0*/  @!P0 IMAD.IADD R21, R21, 0x1, -R18 ;  /* 0x0000000115158824 */ /* 0x000fe200078e0a12 */
[----:B------:R-:W-:Y:S01]  /*0af0*/  ISETP.GE.AND P0, PT, R35, RZ, PT ;  /* 0x000000ff2300720c */ /* 0x000fe20003f06270 */
[----:B------:R-:W-:-:S02]  /*0b00*/  IMAD R23, R18, R23, R26 ;  /* 0x0000001712177224 */ /* 0x000fc400078e021a */
[C---:B------:R-:W-:Y:S02]  /*0b10*/  IMAD R31, R18.reuse, R24, R31 ;  /* 0x00000018121f7224 */ /* 0x040fe400078e021f */
[--C-:B------:R-:W-:Y:S01]  /*0b20*/  @!P1 IMAD.IADD R25, R25, 0x1, -R18.reuse ;  /* 0x0000000119199824 */ /* 0x100fe200078e0a12 */
[C---:B------:R-:W-:Y:S01]  /*0b30*/  ISETP.GT.U32.AND P1, PT, R18.reuse, R21, PT ;  /* 0x000000151200720c */ /* 0x040fe20003f24070 */
[----:B------:R-:W-:Y:S01]  /*0b40*/  @!P2 IMAD.IADD R29, R29, 0x1, -R18 ;  /* 0x000000011d1da824 */ /* 0x000fe200078e0a12 */
[----:B------:R-:W-:Y:S01]  /*0b50*/  ISETP.GT.U32.AND P3, PT, R18, R23, PT ;  /* 0x000000171200720c */ /* 0x000fe20003f64070 */
[----:B------:R-:W-:-:S04]  /*0b60*/  IMAD.HI.U32 R15, R15, R33, RZ ;  /* 0x000000210f0f7227 */ /* 0x000fc800078e00ff */
[----:B------:R-:W-:Y:S01]  /*0b70*/  @!P5 IMAD.MOV R29, RZ, RZ, -R29 ;  /* 0x000000ffff1dd224 */ /* 0x000fe200078e0a1d */
[C---:B------:R-:W-:Y:S01]  /*0b80*/  ISETP.GT.U32.AND P5, PT, R18.reuse, R31, PT ;  /* 0x0000001f1200720c */ /* 0x040fe20003fa4070 */
[----:B------:R-:W-:Y:S02]  /*0b90*/  IMAD.MOV R15, RZ, RZ, -R15 ;  /* 0x000000ffff0f7224 */ /* 0x000fe400078e0a0f */
[--C-:B------:R-:W-:Y:S01]  /*0ba0*/  @!P6 IMAD.IADD R27, R27, 0x1, -R18.reuse ;  /* 0x000000011b1be824 */ /* 0x100fe200078e0a12 */
[C---:B------:R-:W-:Y:S01]  /*0bb0*/  ISETP.GT.U32.AND P6, PT, R18.reuse, R19, PT ;  /* 0x000000131200720c */ /* 0x040fe20003fc4070 */
[C---:B------:R-:W-:Y:S02]  /*0bc0*/  IMAD R33, R18.reuse, R15, R33 ;  /* 0x0000000f12217224 */ /* 0x040fe400078e0221 */
[--C-:B------:R-:W-:Y:S02]  /*0bd0*/  @!P1 IMAD.IADD R21, R21, 0x1, -R18.reuse ;  /* 0x0000000115159824 */ /* 0x100fe400078e0a12 */
[--C-:B------:R-:W-:Y:S01]  /*0be0*/  @!P3 IMAD.IADD R23, R23, 0x1, -R18.reuse ;  /* 0x000000011717b824 */ /* 0x100fe200078e0a12 */
[----:B------:R-:W-:Y:S01]  /*0bf0*/  ISETP.GT.U32.AND P1, PT, R18, R33, PT ;  /* 0x000000211200720c */ /* 0x000fe20003f24070 */
[----:B------:R-:W-:Y:S01]  /*0c00*/  IMAD.SHL.U32 R15, R22, 0x20, RZ ;  /* 0x00000020160f7824 */ /* 0x000fe200078e00ff */
[C---:B------:R-:W-:Y:S01]  /*0c10*/  ISETP.GT.U32.AND P3, PT, R18.reuse, R25, PT ;  /* 0x000000191200720c */ /* 0x040fe20003f64070 */
[--C-:B------:R-:W-:Y:S01]  /*0c20*/  @!P5 IMAD.IADD R31, R31, 0x1, -R18.reuse ;  /* 0x000000011f1fd824 */ /* 0x100fe200078e0a12 */
[----:B------:R-:W-:Y:S01]  /*0c30*/  ISETP.GT.U32.AND P2, PT, R18, R23, PT ;  /* 0x000000171200720c */ /* 0x000fe20003f44070 */
[----:B------:R-:W-:Y:S01]  /*0c40*/  @!P4 IMAD.MOV R27, RZ, RZ, -R27 ;  /* 0x000000ffff1bc224 */ /* 0x000fe200078e0a1b */
[----:B------:R-:W-:Y:S01]  /*0c50*/  ISETP.GE.AND P4, PT, R30, RZ, PT ;  /* 0x000000ff1e00720c */ /* 0x000fe20003f86270 */
[----:B------:R-:W-:Y:S01]  /*0c60*/  @!P6 IMAD.IADD R19, R19, 0x1, -R18 ;  /* 0x000000011313e824 */ /* 0x000fe200078e0a12 */
[----:B------:R-:W-:-:S02]  /*0c70*/  ISETP.GT.U32.AND P5, PT, R18, R31, PT ;  /* 0x0000001f1200720c */ /* 0x000fc40003fa4070 */
[----:B------:R-:W-:Y:S01]  /*0c80*/  ISETP.GE.AND P6, PT, R37, RZ, PT ;  /* 0x000000ff2500720c */ /* 0x000fe20003fc6270 */
[----:B------:R-:W-:Y:S01]  /*0c90*/  @!P0 IMAD.MOV R19, RZ, RZ, -R19 ;  /* 0x000000ffff138224 */ /* 0x000fe200078e0a13 */
[----:B------:R-:W-:Y:S01]  /*0ca0*/  LOP3.LUT R28, R15, R20, RZ, 0xfc, !PT ;  /* 0x000000140f1c7212 */ /* 0x000fe200078efcff */
[--C-:B------:R-:W-:Y:S01]  /*0cb0*/  @!P1 IMAD.IADD R33, R33, 0x1, -R18.reuse ;  /* 0x0000000121219824 */ /* 0x100fe200078e0a12 */
[----:B------:R-:W-:Y:S01]  /*0cc0*/  LOP3.LUT R30, R15, 0x8, R20, 0xfe, !PT ;  /* 0x000000080f1e7812 */ /* 0x000fe200078efe14 */
[--C-:B------:R-:W-:Y:S01]  /*0cd0*/  @!P3 IMAD.IADD R25, R25, 0x1, -R18.reuse ;  /* 0x000000011919b824 */ /* 0x100fe200078e0a12 */
[----:B------:R-:W-:Y:S01]  /*0ce0*/  ISETP.GE.AND P3, PT, R39, RZ, PT ;  /* 0x000000ff2700720c */ /* 0x000fe20003f66270 */
[----:B------:R-:W-:Y:S01]  /*0cf0*/  @!P2 IMAD.IADD R23, R23, 0x1, -R18 ;  /* 0x000000011717a824 */ /* 0x000fe200078e0a12 */
[----:B------:R-:W-:Y:S01]  /*0d00*/  ISETP.GT.U32.AND P1, PT, R18, R33, PT ;  /* 0x000000211200720c */ /* 0x000fe20003f24070 */
[----:B------:R-:W-:Y:S01]  /*0d10*/  IMAD.HI R22, R30, 0x2aaaaaab, RZ ;  /* 0x2aaaaaab1e167827 */ /* 0x000fe200078e02ff */
[----:B------:R-:W-:-:S02]  /*0d20*/  ISETP.GE.AND P2, PT, R38, RZ, PT ;  /* 0x000000ff2600720c */ /* 0x000fc40003f46270 */
[----:B------:R-:W-:Y:S01]  /*0d30*/  LOP3.LUT R32, R15, 0x10, R20, 0xfe, !PT ;  /* 0x000000100f207812 */ /* 0x000fe200078efe14 */
[----:B------:R-:W-:Y:S01]  /*0d40*/  @!P5 IMAD.IADD R31, R31, 0x1, -R18 ;  /* 0x000000011f1fd824 */ /* 0x000fe200078e0a12 */
[----:B------:R-:W-:Y:S01]  /*0d50*/  LOP3.LUT R34, R15, 0x18, R20, 0xfe, !PT ;  /* 0x000000180f227812 */ /* 0x000fe200078efe14 */
[----:B------:R-:W-:Y:S01]  /*0d60*/  IMAD.HI R20, R28, 0x2aaaaaab, RZ ;  /* 0x2aaaaaab1c147827 */ /* 0x000fe200078e02ff */
[----:B------:R-:W-:Y:S02]  /*0d70*/  ISETP.GE.AND P5, PT, R36, RZ, PT ;  /* 0x000000ff2400720c */ /* 0x000fe40003fa6270 */
[----:B------:R-:W-:Y:S01]  /*0d80*/  SHF.R.U32.HI R37, RZ, 0x1f, R22 ;  /* 0x0000001fff257819 */ /* 0x000fe20000011616 */
[----:B------:R-:W-:Y:S01]  /*0d90*/  IMAD.HI R24, R32, 0x2aaaaaab, RZ ;  /* 0x2aaaaaab20187827 */ /* 0x000fe200078e02ff */
[----:B------:R-:W-:Y:S02]  /*0da0*/  SHF.R.U32.HI R35, RZ, 0x1f, R20 ;  /* 0x0000001fff237819 */ /* 0x000fe40000011614 */
[----:B------:R-:W-:Y:S01]  /*0db0*/  LEA.HI R37, R22, R37, RZ, 0x17 ;  /* 0x0000002516257211 */ /* 0x000fe200078fb8ff */
[----:B------:R-:W-:Y:S01]  /*0dc0*/  IMAD.HI R26, R34, 0x2aaaaaab, RZ ;  /* 0x2aaaaaab221a7827 */ /* 0x000fe200078e02ff */
[----:B------:R-:W-:-:S02]  /*0dd0*/  SHF.R.U32.HI R39, RZ, 0x1f, R24 ;  /* 0x0000001fff277819 */ /* 0x000fc40000011618 */
[----:B------:R-:W-:Y:S01]  /*0de0*/  LEA.HI R35, R20, R35, RZ, 0x17 ;  /* 0x0000002314237211 */ /* 0x000fe200078fb8ff */
[----:B------:R-:W-:Y:S01]  /*0df0*/  @!P1 IMAD.IADD R33, R33, 0x1, -R18 ;  /* 0x0000000121219824 */ /* 0x000fe200078e0a12 */
[----:B------:R-:W-:Y:S01]  /*0e00*/  SHF.R.U32.HI R41, RZ, 0x1f, R26 ;  /* 0x0000001fff297819 */ /* 0x000fe2000001161a */
[----:B------:R-:W-:Y:S01]  /*0e10*/  @!P4 IMAD.MOV R21, RZ, RZ, -R21 ;  /* 0x000000ffff15c224 */ /* 0x000fe200078e0a15 */
[----:B------:R-:W-:Y:S01]  /*0e20*/  ISETP.NE.AND P1, PT, R0, RZ, PT ;  /* 0x000000ff0000720c */ /* 0x000fe20003f25270 */
[----:B------:R-:W-:Y:S01]  /*0e30*/  @!P6 IMAD.MOV R23, RZ, RZ, -R23 ;  /* 0x000000ffff17e224 */ /* 0x000fe200078e0a17 */
[----:B------:R-:W-:Y:S01]  /*0e40*/  LOP3.LUT R18, RZ, R0, RZ, 0x33, !PT ;  /* 0x00000000ff127212 */ /* 0x000fe200078e33ff */
[----:B------:R-:W-:Y:S01]  /*0e50*/  @!P2 IMAD.MOV R25, RZ, RZ, -R25 ;  /* 0x000000ffff19a224 */ /* 0x000fe200078e0a19 */
[----:B------:R-:W-:Y:S01]  /*0e60*/  LEA.HI R39, R24, R39, RZ, 0x17 ;  /* 0x0000002718277211 */ /* 0x000fe200078fb8ff */
[----:B------:R-:W-:Y:S01]  /*0e70*/  @!P3 IMAD.MOV R31, RZ, RZ, -R31 ;  /* 0x000000ffff1fb224 */ /* 0x000fe200078e0a1f */
[----:B------:R-:W-:Y:S01]  /*0e80*/  LEA.HI R41, R26, R41, RZ, 0x17 ;  /* 0x000000291a297211 */ /* 0x000fe200078fb8ff */
[----:B------:R-:W-:Y:S01]  /*0e90*/  @!P5 IMAD.MOV R33, RZ, RZ, -R33 ;  /* 0x000000ffff21d224 */ /* 0x000fe200078e0a21 */
[C---:B------:R-:W-:Y:S01]  /*0ea0*/  SEL R22, R18.reuse, R19, !P1 ;  /* 0x0000001312167207 */ /* 0x040fe20004800000 */
[----:B------:R-:W-:Y:S01]  /*0eb0*/  IMAD R35, R35, -0xc00, R28 ;  /* 0xfffff40023237824 */ /* 0x000fe200078e021c */
[C---:B------:R-:W-:Y:S01]  /*0ec0*/  SEL R24, R18.reuse, R21, !P1 ;  /* 0x0000001512187207 */ /* 0x040fe20004800000 */
[----:B------:R-:W-:Y:S01]  /*0ed0*/  IMAD R37, R37, -0xc00, R30 ;  /* 0xfffff40025257824 */ /* 0x000fe200078e021e */
[C---:B------:R-:W-:Y:S01]  /*0ee0*/  SEL R20, R18.reuse, R27, !P1 ;  /* 0x0000001b12147207 */ /* 0x040fe20004800000 */
[----:B------:R-:W-:Y:S01]  /*0ef0*/  IMAD R39, R39, -0xc00, R32 ;  /* 0xfffff40027277824 */ /* 0x000fe200078e0220 */
[C---:B------:R-:W-:Y:S01]  /*0f00*/  SEL R29, R18.reuse, R29, !P1 ;  /* 0x0000001d121d7207 */ /* 0x040fe20004800000 */
[----:B------:R-:W-:Y:S01]  /*0f10*/  IMAD R41, R41, -0xc00, R34 ;  /* 0xfffff40029297824 */ /* 0x000fe200078e0222 */
[----:B------:R-:W-:Y:S01]  /*0f20*/  SEL R23, R18, R23, !P1 ;  /* 0x0000001712177207 */ /* 0x000fe20004800000 */
[----:B------:R-:W-:Y:S01]  /*0f30*/  IMAD R21, R22, 0x3000, RZ ;  /* 0x0000300016157824 */ /* 0x000fe200078e02ff */
[----:B------:R-:W-:Y:S01]  /*0f40*/  SEL R25, R18, R25, !P1 ;  /* 0x0000001912197207 */ /* 0x000fe20004800000 */
[----:B------:R-:W-:Y:S01]  /*0f50*/  IMAD R22, R24, 0x3000, RZ ;  /* 0x0000300018167824 */ /* 0x000fe200078e02ff */
[----:B------:R-:W-:Y:S01]  /*0f60*/  SEL R31, R18, R31, !P1 ;  /* 0x0000001f121f7207 */ /* 0x000fe20004800000 */
[----:B------:R-:W-:Y:S01]  /*0f70*/  IMAD R19, R20, 0x3000, RZ ;  /* 0x0000300014137824 */ /* 0x000fe200078e02ff */
[----:B------:R-:W-:Y:S01]  /*0f80*/  SEL R18, R18, R33, !P1 ;  /* 0x0000002112127207 */ /* 0x000fe20004800000 */
[----:B------:R-:W-:-:S02]  /*0f90*/  IMAD R24, R25, 0x3000, RZ ;  /* 0x0000300019187824 */ /* 0x000fc400078e02ff */
[----:B------:R-:W-:Y:S02]  /*0fa0*/  IMAD.SHL.U32 R27, R16, 0x8, RZ ;  /* 0x00000008101b7824 */ /* 0x000fe400078e00ff */
[----:B------:R-:W-:Y:S02]  /*0fb0*/  IMAD R32, R41, 0x3000, RZ ;  /* 0x0000300029207824 */ /* 0x000fe400078e02ff */
[----:B------:R-:W-:Y:S01]  /*0fc0*/  IMAD R26, R35, 0x3000, RZ ;  /* 0x00003000231a7824 */ /* 0x000fe200078e02ff */
[C-C-:B------:R-:W-:Y:S01]  /*0fd0*/  IADD3 R48, R46.reuse, R21, R27.reuse ;  /* 0x000000152e307210 */ /* 0x140fe20007ffe01b */
        /* <DEDUP_REMOVED lines=9> */
[--C-:B------:R-:W-:Y:S01]  /*1070*/  IADD3 R16, R46, R20, R27.reuse ;  /* 0x000000142e107210 */ /* 0x100fe20007ffe01b */
[----:B------:R-:W-:Y:S01]  /*1080*/  IMAD R18, R18, 0x3000, RZ ;  /* 0x0000300012127824 */ /* 0x000fe200078e02ff */
[----:B------:R-:W-:-:S02]  /*1090*/  IADD3 R53, R46, R22, R27 ;  /* 0x000000162e357210 */ /* 0x000fc40007ffe01b */
[C-C-:B------:R-:W-:Y:S02]  /*10a0*/  IADD3 R51, R46.reuse, R23, R27.reuse ;  /* 0x000000172e337210 */ /* 0x140fe40007ffe01b */
[C-C-:B------:R-:W-:Y:S02]  /*10b0*/  IADD3 R50, R46.reuse, R24, R27.reuse ;  /* 0x000000182e327210 */ /* 0x140fe40007ffe01b */
[C-C-:B------:R-:W-:Y:S02]  /*10c0*/  IADD3 R52, R46.reuse, R25, R27.reuse ;  /* 0x000000192e347210 */ /* 0x140fe40007ffe01b */
[C-C-:B------:R-:W-:Y:S02]  /*10d0*/  IADD3 R41, R46.reuse, R18, R27.reuse ;  /* 0x000000122e297210 */ /* 0x140fe40007ffe01b */
[----:B------:R-:W-:Y:S02]  /*10e0*/  IADD3 R46, R46, R19, R27 ;  /* 0x000000132e2e7210 */ /* 0x000fe40007ffe01b */
[----:B------:R-:W-:-:S02]  /*10f0*/  LOP3.LUT R27, R27, 0x38, R67, 0xf8, !PT ;  /* 0x000000381b1b7812 */ /* 0x000fc400078ef843 */
[----:B------:R-:W-:Y:S02]  /*1100*/  LOP3.LUT R67, R67, 0x18, RZ, 0xc0, !PT ;  /* 0x0000001843437812 */ /* 0x000fe400078ec0ff */
[-C--:B------:R-:W-:Y:S02]  /*1110*/  LOP3.LUT R43, R23, R27.reuse, RZ, 0xfc, !PT ;  /* 0x0000001b172b7212 */ /* 0x080fe400078efcff */
[-C--:B------:R-:W-:Y:S02]  /*1120*/  LOP3.LUT R23, R19, R27.reuse, RZ, 0xfc, !PT ;  /* 0x0000001b13177212 */ /* 0x080fe400078efcff */
[-C--:B------:R-:W-:Y:S02]  /*1130*/  LOP3.LUT R39, R20, R27.reuse, RZ, 0xfc, !PT ;  /* 0x0000001b14277212 */ /* 0x080fe400078efcff */
[-C--:B------:R-:W-:Y:S02]  /*1140*/  LOP3.LUT R21, R21, R27.reuse, RZ, 0xfc, !PT ;  /* 0x0000001b15157212 */ /* 0x080fe400078efcff */
[-C--:B------:R-:W-:Y:S01]  /*1150*/  LOP3.LUT R37, R22, R27.reuse, RZ, 0xfc, !PT ;  /* 0x0000001b16257212 */ /* 0x080fe200078efcff */
[----:B-1---5:R-:W-:Y:S01]  /*1160*/  IMAD.WIDE R22, R23, 0x2, R56 ;  /* 0x0000000217167825 */ /* 0x022fe200078e0238 */
[----:B------:R-:W-:-:S02]  /*1170*/  LOP3.LUT R55, R24, R27, RZ, 0xfc, !PT ;  /* 0x0000001b18377212 */ /* 0x000fc400078efcff */
[-C--:B------:R-:W-:Y:S01]  /*1180*/  LOP3.LUT R45, R25, R27.reuse, RZ, 0xfc, !PT ;  /* 0x0000001b192d7212 */ /* 0x080fe200078efcff */
[--C-:B------:R-:W-:Y:S01]  /*1190*/  IMAD.WIDE R38, R39, 0x2, R56.reuse ;  /* 0x0000000227267825 */ /* 0x100fe200078e0238 */
[-C--:B------:R-:W-:Y:S01]  /*11a0*/  LOP3.LUT R69, R18, R27.reuse, RZ, 0xfc, !PT ;  /* 0x0000001b12457212 */ /* 0x080fe200078efcff */
[----:B------:R-:W-:Y:S01]  /*11b0*/  @!PT LDS RZ, [RZ] ;  /* 0x00000000fffff984 */ /* 0x000fe20000000800 */
[----:B------:R-:W-:Y:S01]  /*11c0*/  @!PT LDS RZ, [RZ] ;  /* 0x00000000fffff984 */ /* 0x000fe20000000800 */
[----:B------:R-:W-:Y:S01]  /*11d0*/  @!PT LDS RZ, [RZ] ;  /* 0x00000000fffff984 */ /* 0x000fe20000000800 */
[----:B------:R-:W-:Y:S01]  /*11e0*/  LDGSTS.E.BYPASS.128 [R66], desc[UR14][R22.64] ;  /* 0x0000000016427fae */ /* 0x000fe2000b901c4e */
[-C--:B------:R-:W-:Y:S01]  /*11f0*/  LOP3.LUT R35, R26, R27.reuse, RZ, 0xfc, !PT ;  /* 0x0000001b1a237212 */ /* 0x080fe200078efcff */
[--C-:B------:R-:W-:Y:S01]  /*1200*/  IMAD.WIDE R24, R21, 0x2, R56.reuse ;  /* 0x0000000215187825 */ /* 0x100fe200078e0238 */
[-C--:B------:R-:W-:Y:S01]  /*1210*/  LOP3.LUT R29, R28, R27.reuse, RZ, 0xfc, !PT ;  /* 0x0000001b1c1d7212 */ /* 0x080fe200078efcff */
[----:B------:R-:W-:Y:S01]  /*1220*/  LDGSTS.E.BYPASS.128 [R68], desc[UR14][R38.64] ;  /* 0x0000000026447fae */ /* 0x000fe2000b901c4e */
[-C--:B------:R-:W-:Y:S01]  /*1230*/  LOP3.LUT R31, R32, R27.reuse, RZ, 0xfc, !PT ;  /* 0x0000001b201f7212 */ /* 0x080fe200078efcff */
[--C-:B------:R-:W-:Y:S01]  /*1240*/  IMAD.WIDE R20, R37, 0x2, R56.reuse ;  /* 0x0000000225147825 */ /* 0x100fe200078e0238 */
[----:B------:R-:W-:Y:S01]  /*1250*/  LOP3.LUT R33, R30, R27, RZ, 0xfc, !PT ;  /* 0x0000001b1e217212 */ /* 0x000fe200078efcff */
[----:B------:R-:W-:Y:S02]  /*1260*/  LDGSTS.E.BYPASS.128 [R40], desc[UR14][R24.64] ;  /* 0x0000000018287fae */ /* 0x000fe4000b901c4e */
[--C-:B------:R-:W-:Y:S01]  /*1270*/  IMAD.WIDE R18, R43, 0x2, R56.reuse ;  /* 0x000000022b127825 */ /* 0x100fe200078e0238 */
[----:B------:R-:W-:Y:S01]  /*1280*/  LEA R43, R10, UR10, 0x1 ;  /* 0x0000000a0a2b7c11 */ /* 0x000fe2000f8e08ff */
[----:B------:R-:W-:Y:S02]  /*1290*/  LDGSTS.E.BYPASS.128 [R62], desc[UR14][R20.64] ;  /* 0x00000000143e7fae */ /* 0x000fe4000b901c4e */
[----:B------:R-:W-:-:S02]  /*12a0*/  IMAD.WIDE R54, R55, 0x2, R56 ;  /* 0x0000000237367825 */ /* 0x000fc400078e0238 */
[----:B------:R-:W-:Y:S02]  /*12b0*/  LDGSTS.E.BYPASS.128 [R60], desc[UR14][R18.64] ;  /* 0x00000000123c7fae */ /* 0x000fe4000b901c4e */
[--C-:B------:R-:W-:Y:S01]  /*12c0*/  IMAD.WIDE R36, R45, 0x2, R56.reuse ;  /* 0x000000022d247825 */ /* 0x100fe200078e0238 */
[----:B------:R-:W-:Y:S01]  /*12d0*/  LEA R45, R8, UR10, 0x1 ;  /* 0x0000000a082d7c11 */ /* 0x000fe2000f8e08ff */
[----:B------:R-:W-:Y:S02]  /*12e0*/  LDGSTS.E.BYPASS.128 [R58], desc[UR14][R54.64] ;  /* 0x00000000363a7fae */ /* 0x000fe4000b901c4e */
[----:B------:R-:W-:Y:S01]  /*12f0*/  IMAD.WIDE R26, R69, 0x2, R56 ;  /* 0x00000002451a7825 */ /* 0x000fe200078e0238 */
[----:B------:R-:W-:Y:S01]  /*1300*/  LEA R69, R14, UR10, 0x1 ;  /* 0x0000000a0e457c11 */ /* 0x000fe2000f8e08ff */
[----:B------:R-:W-:Y:S02]  /*1310*/  LDGSTS.E.BYPASS.128 [R49], desc[UR14][R36.64] ;  /* 0x0000000024317fae */ /* 0x000fe4000b901c4e */
[----:B------:R-:W-:-:S02]  /*1320*/  IMAD.WIDE R34, R35, 0x2, R64 ;  /* 0x0000000223227825 */ /* 0x000fc400078e0240 */
[----:B------:R-:W-:Y:S02]  /*1330*/  LDGSTS.E.BYPASS.128 [R47], desc[UR14][R26.64] ;  /* 0x000000001a2f7fae */ /* 0x000fe4000b901c4e */
[--C-:B------:R-:W-:Y:S02]  /*1340*/  IMAD.WIDE R28, R29, 0x2, R64.reuse ;  /* 0x000000021d1c7825 */ /* 0x100fe400078e0240 */
[----:B------:R-:W0:Y:S02]  /*1350*/  LDGDEPBAR ;  /* 0x00000000000079af */ /* 0x000e240000000000 */
[--C-:B------:R-:W-:Y:S02]  /*1360*/  IMAD.WIDE R32, R33, 0x2, R64.reuse ;  /* 0x0000000221207825 */ /* 0x100fe400078e0240 */
[----:B------:R-:W-:Y:S02]  /*1370*/  LDGSTS.E.BYPASS.128 [R45+0x14000], desc[UR14][R34.64] ;  /* 0x14000000222d7fae */ /* 0x000fe4000b901c4e */
[----:B------:R-:W-:-:S02]  /*1380*/  IMAD.WIDE R30, R31, 0x2, R64 ;  /* 0x000000021f1e7825 */ /* 0x000fc400078e0240 */
[----:B------:R-:W-:Y:S04]  /*1390*/  LDGSTS.E.BYPASS.128 [R43+0x14000], desc[UR14][R28.64] ;  /* 0x140000001c2b7fae */ /* 0x000fe8000b901c4e */
[----:B------:R-:W-:Y:S04]  /*13a0*/  LDGSTS.E.BYPASS.128 [R42+0x14000], desc[UR14][R32.64] ;  /* 0x14000000202a7fae */ /* 0x000fe8000b901c4e */
[----:B------:R-:W-:Y:S04]  /*13b0*/  LDGSTS.E.BYPASS.128 [R69+0x14000], desc[UR14][R30.64] ;  /* 0x140000001e457fae */ /* 0x000fe8000b901c4e */
[----:B------:R-:W0:Y:S01]  /*13c0*/  LDGDEPBAR ;  /* 0x00000000000079af */ /* 0x000e220000000000 */
[----:B------:R-:W-:Y:S06]  /*13d0*/  BAR.SYNC.DEFER_BLOCKING 0x0 ;  /* 0x0000000000007b1d */ /* 0x000fec0000010000 */
[----:B------:R-:W-:Y:S01]  /*13e0*/  @!PT LDS RZ, [RZ] ;  /* 0x00000000fffff984 */ /* 0x000fe20000000800 */
[----:B------:R-:W-:Y:S01]  /*13f0*/  @!PT LDS RZ, [RZ] ;  /* 0x00000000fffff984 */ /* 0x000fe20000000800 */
[----:B------:R-:W-:Y:S01]  /*1400*/  @!PT LDS RZ, [RZ] ;  /* 0x00000000fffff984 */ /* 0x000fe20000000800 */
[----:B------:R-:W-:Y:S04]  /*1410*/  LDGSTS.E.BYPASS.128 [R66+0x4000], desc[UR14][R22.64+0x100] ;  /* 0x0400010016427fae */ /* 0x000fe8000b901c4e */
[----:B------:R-:W-:Y:S04]  /*1420*/  LDGSTS.E.BYPASS.128 [R68+0x4000], desc[UR14][R38.64+0x100] ;  /* 0x0400010026447fae */ /* 0x000fe8000b901c4e */
[----:B------:R-:W-:Y:S04]  /*1430*/  LDGSTS.E.BYPASS.128 [R40+0x4000], desc[UR14][R24.64+0x100] ;  /* 0x0400010018287fae */ /* 0x000fe8000b901c4e */
[----:B------:R-:W-:Y:S04]  /*1440*/  LDGSTS.E.BYPASS.128 [R62+0x4000], desc[UR14][R20.64+0x100] ;  /* 0x04000100143e7fae */ /* 0x000fe8000b901c4e */
[----:B------:R-:W-:Y:S04]  /*1450*/  LDGSTS.E.BYPASS.128 [R60+0x4000], desc[UR14][R18.64+0x100] ;  /* 0x04000100123c7fae */ /* 0x000fe8000b901c4e */
[----:B------:R-:W-:Y:S04]  /*1460*/  LDGSTS.E.BYPASS.128 [R58+0x4000], desc[UR14][R54.64+0x100] ;  /* 0x04000100363a7fae */ /* 0x000fe8000b901c4e */
[----:B------:R-:W-:Y:S04]  /*1470*/  LDGSTS.E.BYPASS.128 [R49+0x4000], desc[UR14][R36.64+0x100] ;  /* 0x0400010024317fae */ /* 0x000fe8000b901c4e */
[----:B------:R-:W-:Y:S04]  /*1480*/  LDGSTS.E.BYPASS.128 [R47+0x4000], desc[UR14][R26.64+0x100] ;  /* 0x040001001a2f7fae */ /* 0x000fe8000b901c4e */
[----:B------:R-:W0:Y:S04]  /*1490*/  LDGDEPBAR ;  /* 0x00000000000079af */ /* 0x000e280000000000 */
[----:B------:R-:W-:Y:S04]  /*14a0*/  LDGSTS.E.BYPASS.128 [R45+0x16000], desc[UR14][R34.64+0x100] ;  /* 0x16000100222d7fae */ /* 0x000fe8000b901c4e */
        /* <DEDUP_REMOVED lines=26> */
[----:B------:R1:W-:Y:S04]  /*1650*/  LDGSTS.E.BYPASS.128 [R66+0xc000], desc[UR14][R22.64+0x300] ;  /* 0x0c00030016427fae */ /* 0x0003e8000b901c4e */
[----:B------:R2:W-:Y:S04]  /*1660*/  LDGSTS.E.BYPASS.128 [R68+0xc000], desc[UR14][R38.64+0x300] ;  /* 0x0c00030026447fae */ /* 0x0005e8000b901c4e */
[----:B------:R3:W-:Y:S01]  /*1670*/  LDGSTS.E.BYPASS.128 [R40+0xc000], desc[UR14][R24.64+0x300] ;  /* 0x0c00030018287fae */ /* 0x0007e2000b901c4e */
[----:B-1----:R-:W-:-:S03]  /*1680*/  SHF.R.U32.HI R22, RZ, 0x2, R2 ;  /* 0x00000002ff167819 */ /* 0x002fc60000011602 */
[----:B------:R1:W-:Y:S01]  /*1690*/  LDGSTS.E.BYPASS.128 [R62+0xc000], desc[UR14][R20.64+0x300] ;  /* 0x0c000300143e7fae */ /* 0x0003e2000b901c4e */
[----:B------:R-:W-:Y:S02]  /*16a0*/  SHF.R.U32.HI R66, RZ, 0x2, R2 ;  /* 0x00000002ff427819 */ /* 0x000fe40000011602 */
[----:B------:R-:W-:Y:S01]  /*16b0*/  SGXT.U32 R22, R22, 0x5 ;  /* 0x000000051616781a */ /* 0x000fe20000000000 */
[----:B------:R4:W-:Y:S01]  /*16c0*/  LDGSTS.E.BYPASS.128 [R60+0xc000], desc[UR14][R18.64+0x300] ;  /* 0x0c000300123c7fae */ /* 0x0009e2000b901c4e */
[--C-:B--2---:R-:W-:Y:S02]  /*16d0*/  IMAD.WIDE R38, R48, 0x2, R56.reuse ;  /* 0x0000000230267825 */ /* 0x104fe400078e0238 */
[----:B------:R-:W-:Y:S01]  /*16e0*/  LOP3.LUT R17, R22, R17, RZ, 0xfc, !PT ;  /* 0x0000001116117212 */ /* 0x000fe200078efcff */
[----:B------:R-:W-:Y:S01]  /*16f0*/  LDGSTS.E.BYPASS.128 [R58+0xc000], desc[UR14][R54.64+0x300] ;  /* 0x0c000300363a7fae */ /* 0x000fe2000b901c4e */
[----:B---3--:R-:W-:-:S03]  /*1700*/  IMAD.WIDE R40, R41, 0x2, R56 ;  /* 0x0000000229287825 */ /* 0x008fc600078e0238 */
[----:B------:R2:W-:Y:S01]  /*1710*/  LDGSTS.E.BYPASS.128 [R49+0xc000], desc[UR14][R36.64+0x300] ;  /* 0x0c00030024317fae */ /* 0x0005e2000b901c4e */
[----:B-1----:R-:W-:-:S03]  /*1720*/  IMAD.WIDE R20, R52, 0x2, R56 ;  /* 0x0000000234147825 */ /* 0x002fc600078e0238 */
[----:B------:R1:W-:Y:S01]  /*1730*/  LDGSTS.E.BYPASS.128 [R47+0xc000], desc[UR14][R26.64+0x300] ;  /* 0x0c0003001a2f7fae */ /* 0x0003e2000b901c4e */
[--C-:B------:R-:W-:Y:S01]  /*1740*/  IMAD.WIDE R24, R16, 0x2, R56.reuse ;  /* 0x0000000210187825 */ /* 0x100fe200078e0238 */
[----:B------:R-:W-:Y:S02]  /*1750*/  IADD3 R16, P0, R40, 0x400, RZ ;  /* 0x0000040028107810 */ /* 0x000fe40007f1e0ff */
[----:B----4-:R-:W-:Y:S01]  /*1760*/  IADD3 R18, P1, R20, 0x400, RZ ;  /* 0x0000040014127810 */ /* 0x010fe20007f3e0ff */
[--C-:B------:R-:W-:Y:S01]  /*1770*/  IMAD.WIDE R22, R50, 0x2, R56.reuse ;  /* 0x0000000232167825 */ /* 0x100fe200078e0238 */
[----:B------:R-:W0:Y:S01]  /*1780*/  LDGDEPBAR ;  /* 0x00000000000079af */ /* 0x000e220000000000 */
[----:B--2---:R-:W-:Y:S02]  /*1790*/  CS2R R36, SRZ ;  /* 0x0000000000247805 */ /* 0x004fe4000001ff00 */
[--C-:B------:R-:W-:Y:S01]  /*17a0*/  IMAD.WIDE R50, R51, 0x2, R56.reuse ;  /* 0x0000000233327825 */ /* 0x100fe200078e0238 */
[----:B------:R-:W-:Y:S01]  /*17b0*/  IADD3 R19, P2, R22, 0x400, RZ ;  /* 0x0000040016137810 */ /* 0x000fe20007f5e0ff */
[----:B------:R2:W-:Y:S01]  /*17c0*/  LDGSTS.E.BYPASS.128 [R45+0x1a000], desc[UR14][R34.64+0x300] ;  /* 0x1a000300222d7fae */ /* 0x0005e2000b901c4e */
[----:B-1----:R-:W-:Y:S01]  /*17d0*/  CS2R R26, SRZ ;  /* 0x00000000001a7805 */ /* 0x002fe2000001ff00 */
[----:B------:R-:W-:-:S02]  /*17e0*/  IMAD.WIDE R52, R53, 0x2, R56 ;  /* 0x0000000235347825 */ /* 0x000fc400078e0238 */
[----:B------:R1:W-:Y:S02]  /*17f0*/  LDGSTS.E.BYPASS.128 [R43+0x1a000], desc[UR14][R28.64+0x300] ;  /* 0x1a0003001c2b7fae */ /* 0x0003e4000b901c4e */
[----:B------:R-:W-:Y:S01]  /*1800*/  IMAD.X R20, RZ, RZ, R41, P0 ;  /* 0x000000ffff147224 */ /* 0x000fe200000e0629 */
[----:B------:R-:W-:Y:S01]  /*1810*/  IADD3 R22, P0, R50, 0x400, RZ ;  /* 0x0000040032167810 */ /* 0x000fe20007f1e0ff */
[----:B------:R-:W-:Y:S01]  /*1820*/  IMAD.X R21, RZ, RZ, R21, P1 ;  /* 0x000000ffff157224 */ /* 0x000fe200008e0615 */
[----:B------:R-:W-:Y:S01]  /*1830*/  IADD3 R40, P1, R52, 0x400, RZ ;  /* 0x0000040034287810 */ /* 0x000fe20007f3e0ff */
[----:B------:R-:W-:Y:S01]  /*1840*/  IMAD.WIDE R56, R46, 0x2, R56 ;  /* 0x000000022e387825 */ /* 0x000fe200078e0238 */
[----:B------:R3:W-:Y:S01]  /*1850*/  LDGSTS.E.BYPASS.128 [R42+0x1a000], desc[UR14][R32.64+0x300] ;  /* 0x1a000300202a7fae */ /* 0x0007e2000b901c4e */
[----:B--2---:R-:W-:Y:S02]  /*1860*/  CS2R R34, SRZ ;  /* 0x0000000000227805 */ /* 0x004fe4000001ff00 */
[----:B------:R-:W-:Y:S01]  /*1870*/  IMAD.X R23, RZ, RZ, R23, P2 ;  /* 0x000000ffff177224 */ /* 0x000fe200010e0617 */
[----:B------:R-:W-:Y:S01]  /*1880*/  IADD3 R41, P2, R38, 0x400, RZ ;  /* 0x0000040026297810 */ /* 0x000fe20007f5e0ff */
[----:B------:R-:W-:Y:S01]  /*1890*/  IMAD.X R50, RZ, RZ, R51, P0 ;  /* 0x000000ffff327224 */ /* 0x000fe200000e0633 */
[----:B------:R-:W-:Y:S01]  /*18a0*/  IADD3 R51, P0, R24, 0x400, RZ ;  /* 0x0000040018337810 */ /* 0x000fe20007f1e0ff */
[----:B------:R-:W-:Y:S01]  /*18b0*/  IMAD.X R52, RZ, RZ, R53, P1 ;  /* 0x000000ffff347224 */ /* 0x000fe200008e0635 */
[----:B------:R-:W-:Y:S01]  /*18c0*/  IADD3 R54, P1, R56, 0x400, RZ ;  /* 0x0000040038367810 */ /* 0x000fe20007f3e0ff */
[----:B------:R-:W-:Y:S01]  /*18d0*/  IMAD.WIDE R60, R61, 0x2, R64 ;  /* 0x000000023d3c7825 */ /* 0x000fe200078e0240 */
[----:B------:R2:W-:Y:S01]  /*18e0*/  LDGSTS.E.BYPASS.128 [R69+0x1a000], desc[UR14][R30.64+0x300] ;  /* 0x1a0003001e457fae */ /* 0x0005e2000b901c4e */
[----:B-1----:R-:W-:-:S02]  /*18f0*/  CS2R R28, SRZ ;  /* 0x00000000001c7805 */ /* 0x002fc4000001ff00 */
[----:B---3--:R-:W-:Y:S01]  /*1900*/  CS2R R32, SRZ ;  /* 0x0000000000207805 */ /* 0x008fe2000001ff00 */
[----:B------:R-:W-:Y:S01]  /*1910*/  IMAD.X R53, RZ, RZ, R39, P2 ;  /* 0x000000ffff357224 */ /* 0x000fe200010e0627 */
[----:B------:R-:W0:Y:S01]  /*1920*/  LDGDEPBAR ;  /* 0x00000000000079af */ /* 0x000e220000000000 */
[----:B------:R-:W-:Y:S02]  /*1930*/  IMAD.X R55, RZ, RZ, R25, P0 ;  /* 0x000000ffff377224 */ /* 0x000fe400000e0619 */
[----:B------:R-:W-:-:S04]  /*1940*/  IMAD.WIDE R38, R44, 0x2, R64 ;  /* 0x000000022c267825 */ /* 0x000fc800078e0240 */
[----:B------:R-:W-:Y:S01]  /*1950*/  IMAD.X R56, RZ, RZ, R57, P1 ;  /* 0x000000ffff387224 */ /* 0x000fe200008e0639 */
[----:B------:R-:W-:Y:S01]  /*1960*/  IADD3 R58, P1, R60, 0x400, RZ ;  /* 0x000004003c3a7810 */ /* 0x000fe20007f3e0ff */
[--C-:B------:R-:W-:Y:S01]  /*1970*/  IMAD.WIDE R24, R63, 0x2, R64.reuse ;  /* 0x000000023f187825 */ /* 0x100fe200078e0240 */
[----:B------:R-:W-:Y:S02]  /*1980*/  IADD3 R57, P0, R38, 0x400, RZ ;  /* 0x0000040026397810 */ /* 0x000fe40007f1e0ff */
[----:B--2---:R-:W-:Y:S01]  /*1990*/  CS2R R30, SRZ ;  /* 0x00000000001e7805 */ /* 0x004fe2000001ff00 */
[----:B------:R-:W-:-:S04]  /*19a0*/  IMAD.WIDE R64, R59, 0x2, R64 ;  /* 0x000000023b407825 */ /* 0x000fc800078e0240 */
[----:B------:R-:W-:Y:S01]  /*19b0*/  IMAD.X R60, RZ, RZ, R61, P1 ;  /* 0x000000ffff3c7224 */ /* 0x000fe200008e063d */
[----:B------:R-:W-:Y:S01]  /*19c0*/  IADD3 R62, P1, R64, 0x400, RZ ;  /* 0x00000400403e7810 */ /* 0x000fe20007f3e0ff */
[----:B------:R-:W-:Y:S01]  /*19d0*/  IMAD.X R59, RZ, RZ, R39, P0 ;  /* 0x000000ffff3b7224 */ /* 0x000fe200000e0627 */
[----:B------:R-:W-:Y:S01]  /*19e0*/  IADD3 R61, P0, R24, 0x400, RZ ;  /* 0x00000400183d7810 */ /* 0x000fe20007f1e0ff */
[----:B------:R-:W-:Y:S01]  /*19f0*/  IMAD.MOV.U32 R68, RZ, RZ, -0x80 ;  /* 0xffffff80ff447424 */ /* 0x000fe200078e00ff */
[----:B------:R-:W-:Y:S01]  /*1a00*/  CS2R R38, SRZ ;  /* 0x0000000000267805 */ /* 0x000fe2000001ff00 */
[----:B------:R-:W-:Y:S01]  /*1a10*/  IMAD.X R64, RZ, RZ, R65, P1 ;  /* 0x000000ffff407224 */ /* 0x000fe200008e0641 */
[----:B------:R-:W-:Y:S01]  /*1a20*/  SHF.R.U32.HI R65, RZ, 0x5, R2 ;  /* 0x00000005ff417819 */ /* 0x000fe20000011602 */
[----:B------:R-:W-:Y:S01]  /*1a30*/  IMAD.X R63, RZ, RZ, R25, P0 ;  /* 0x000000ffff3f7224 */ /* 0x000fe200000e0619 */
[----:B------:R-:W-:Y:S02]  /*1a40*/  CS2R R24, SRZ ;  /* 0x0000000000187805 */ /* 0x000fe4000001ff00 */
[----:B------:R-:W-:-:S07]  /*1a50*/  LOP3.LUT R65, R65, 0x7fffffc, RZ, 0xc0, !PT ;  /* 0x07fffffc41417812 */ /* 0x000fce00078ec0ff */
.L_x_0:
[----:B------:R-:W1:Y:S01]  /*1a60*/  SHFL.IDX PT, R42, R65, RZ, 0x1f ;  /* 0x00001fff412a7589 */ /* 0x000e6200000e0000 */
[----:B------:R-:W-:Y:S01]  /*1a70*/  UIADD3 UR11, UR11, 0x1, URZ ;  /* 0x000000010b0b7890 */ /* 0x000fe2000fffe03f */
[----:B------:R-:W-:-:S04]  /*1a80*/  DEPBAR.LE SB0, 0x6 ;  /* 0x000081800000791a */ /* 0x000fc80000000000 */
[----:B------:R-:W-:Y:S01]  /*1a90*/  UISETP.GE.AND UP0, UPT, UR11, 0x5, UPT ;  /* 0x000000050b00788c */ /* 0x000fe2000bf06270 */
[----:B------:R-:W-:Y:S01]  /*1aa0*/  BAR.SYNC.DEFER_BLOCKING 0x0 ;  /* 0x0000000000007b1d */ /* 0x000fe20000010000 */
[----:B------:R-:W-:Y:S01]  /*1ab0*/  UIADD3 UR12, UR12, 0x1, URZ ;  /* 0x000000010c0c7890 */ /* 0x000fe2000fffe03f */
[----:B------:R-:W-:Y:S01]  /*1ac0*/  VIADD R68, R68, 0x80 ;  /* 0x0000008044447836 */ /* 0x000fe20000000000 */
[----:B------:R-:W-:-:S03]  /*1ad0*/  USEL UR11, UR11, URZ, !UP0 ;  /* 0x0000003f0b0b7287 */ /* 0x000fc6000c000000 */
[----:B------:R-:W-:Y:S01]  /*1ae0*/  UMOV UR19, 0x40000040 ;  /* 0x4000004000137882 */ /* 0x000fe20000000000 */
[----:B------:R-:W-:Y:S01]  /*1af0*/  ULEA UR4, UR11, UR10, 0xe ;  /* 0x0000000a0b047291 */ /* 0x000fe2000f8e703f */
[----:B------:R-:W-:-:S03]  /*1b00*/  ISETP.GE.U32.AND P0, PT, R68, 0x2e00, PT ;  /* 0x00002e004400780c */ /* 0x000fc60003f06070 */
[----:B------:R-:W-:Y:S02]  /*1b10*/  USHF.R.U32.HI UR8, URZ, 0x4, UR4 ;  /* 0x000000043f087899 */ /* 0x000fe40008011604 */
[----:B------:R-:W-:Y:S02]  /*1b20*/  ULEA UR4, UR11, UR13, 0xd ;  /* 0x0000000d0b047291 */ /* 0x000fe4000f8e683f */
[----:B------:R-:W-:Y:S01]  /*1b30*/  ULOP3.LUT UR8, UR8, 0x3fff, URZ, 0xc0, !UPT ;  /* 0x00003fff08087892 */ /* 0x000fe2000f8ec03f */
[----:B-1----:R-:W-:Y:S01]  /*1b40*/  R2UR UR5, R42 ;  /* 0x000000002a0572ca */ /* 0x002fe200000e0000 */
[----:B------:R-:W-:Y:S01]  /*1b50*/  USHF.R.U32.HI UR4, URZ, 0x4, UR4 ;  /* 0x000000043f047899 */ /* 0x000fe20008011604 */
[----:B------:R-:W-:-:S03]  /*1b60*/  IADD3 R42, P1, R54, UR6, RZ ;  /* 0x00000006362a7c10 */ /* 0x000fc6000ff3e0ff */
[----:B------:R-:W-:Y:S01]  /*1b70*/  ULOP3.LUT UR4, UR4, 0x3fff, URZ, 0xc0, !UPT ;  /* 0x00003fff04047892 */ /* 0x000fe2000f8ec03f */
[----:B------:R-:W-:Y:S01]  /*1b80*/  IADD3.X R43, R56, UR7, RZ, P1, !PT ;  /* 0x00000007382b7c10 */ /* 0x000fe20008ffe4ff */
[----:B------:R-:W-:Y:S01]  /*1b90*/  WARPGROUP.ARRIVE ;  /* 0x00000000000079c5 */ /* 0x000fe20000000000 */
[----:B------:R-:W-:Y:S01]  /*1ba0*/  IADD3 R48, P1, R51, UR6, RZ ;  /* 0x0000000633307c10 */ /* 0x000fe2000ff3e0ff */
[----:B------:R-:W-:-:S03]  /*1bb0*/  ULOP3.LUT UR18, UR4, 0x1000000, URZ, 0xfc, !UPT ;  /* 0x0100000004127892 */ /* 0x000fc6000f8efc3f */
[----:B------:R-:W-:Y:S01]  /*1bc0*/  IADD3.X R49, R55, UR7, RZ, P1, !PT ;  /* 0x0000000737317c10 */ /* 0x000fe20008ffe4ff */
[----:B------:R-:W-:Y:S01]  /*1bd0*/  USHF.L.U32 UR5, UR5, 0x7, URZ ;  /* 0x0000000705057899 */ /* 0x000fe2000800063f */
[----:B------:R-:W-:-:S03]  /*1be0*/  IADD3 R44, P1, R41, UR6, RZ ;  /* 0x00000006292c7c10 */ /* 0x000fc6000ff3e0ff */
[----:B------:R-:W-:Y:S01]  /*1bf0*/  ULOP3.LUT UR5, UR5, 0x180, URZ, 0xc0, !UPT ;  /* 0x0000018005057892 */ /* 0x000fe2000f8ec03f */
[----:B------:R-:W-:Y:S02]  /*1c00*/  IADD3.X R45, R53, UR7, RZ, P1, !PT ;  /* 0x00000007352d7c10 */ /* 0x000fe40008ffe4ff */
[----:B------:R-:W-:Y:S01]  /*1c10*/  IADD3 R46, P1, R40, UR6, RZ ;  /* 0x00000006282e7c10 */ /* 0x000fe2000ff3e0ff */
[----:B------:R-:W-:-:S03]  /*1c20*/  UIADD3 UR8, UP0, UR5, UR8, URZ ;  /* 0x0000000805087290 */ /* 0x000fc6000ff1e03f */
[----:B------:R-:W-:Y:S01]  /*1c30*/  UMOV UR5, URZ ;  /* 0x0000003f00057c82 */ /* 0x000fe20008000000 */
[----:B------:R-:W-:Y:S02]  /*1c40*/  UIADD3.X UR9, URZ, URZ, URZ, UP0, !UPT ;  /* 0x0000003f3f097290 */ /* 0x000fe400087fe43f */
[----:B------:R-:W-:Y:S02]  /*1c50*/  ULOP3.LUT UR16, UR8, 0x2000000, URZ, 0xfc, !UPT ;  /* 0x0200000008107892 */ /* 0x000fe4000f8efc3f */
[----:B------:R-:W-:Y:S02]  /*1c60*/  ULOP3.LUT UR17, UR9, 0x40000040, URZ, 0xfc, !UPT ;  /* 0x4000004009117892 */ /* 0x000fe4000f8efc3f */
[----:B------:R-:W-:-:S04]  /*1c70*/  UISETP.GE.AND UP0, UPT, UR12, 0x5, UPT ;  /* 0x000000050c00788c */ /* 0x000fc8000bf06270 */
[----:B------:R-:W-:-:S03]  /*1c80*/  USEL UR12, UR12, URZ, !UP0 ;  /* 0x0000003f0c0c7287 */ /* 0x000fc6000c000000 */
[----:B------:R-:W-:Y:S01]  /*1c90*/  HGMMA.64x32x16.F32.BF16 R24, gdesc[UR16], R24 ;  /* 0x00600000101879f0 */ /* 0x000fe20008701818 */
[----:B------:R-:W-:Y:S01]  /*1ca0*/  UMOV UR16, 0x2000002 ;  /* 0x0200000200107882 */ /* 0x000fe20000000000 */
[----:B------:R-:W-:Y:S01]  /*1cb0*/  UMOV UR17, 0x40000040 ;  /* 0x4000004000117882 */ /* 0x000fe20000000000 */
[----:B------:R-:W-:Y:S01]  /*1cc0*/  UMOV UR18, 0x1000002 ;  /* 0x0100000200127882 */ /* 0x000fe20000000000 */
[----:B------:R-:W-:Y:S01]  /*1cd0*/  UMOV UR19, 0x40000040 ;  /* 0x4000004000137882 */ /* 0x000fe20000000000 */
[----:B------:R-:W-:Y:S02]  /*1ce0*/  UIADD3.64 UR16, UR8, UR16, URZ ;  /* 0x0000001008107297 */ /* 0x000fe4000fffe03f */
[----:B------:R-:W-:-:S09]  /*1cf0*/  UIADD3.64 UR18, UR4, UR18, URZ ;  /* 0x0000001204127297 */ /* 0x000fd2000fffe03f */
        /* <DEDUP_REMOVED lines=41> */
[----:B------:R-:W-:Y:S02]  /*1f90*/  UIADD3.64 UR18, UR4, UR18, URZ ;  /* 0x0000001204127297 */ /* 0x000fe4000fffe03f */
[----:B------:R-:W-:-:S06]  /*1fa0*/  ULEA UR4, UR12, UR10, 0xe ;  /* 0x0000000a0c047291 */ /* 0x000fcc000f8e703f */
[----:B------:R-:W-:Y:S02]  /*1fb0*/  LEA R69, R7, UR4, 0x1 ;  /* 0x0000000407457c11 */ /* 0x000fe4000f8e08ff */
[----:B------:R-:W-:Y:S01]  /*1fc0*/  LEA R47, R11, UR4, 0x1 ;  /* 0x000000040b2f7c11 */ /* 0x000fe2000f8e08ff */
[----:B------:R-:W-:Y:S03]  /*1fd0*/  HGMMA.64x32x16.F32.BF16 R24, gdesc[UR16], R24, gsb0 ;  /* 0x00600000101879f0 */ /* 0x000fe60008001818 */
[----:B------:R-:W-:Y:S02]  /*1fe0*/  WARPGROUP.DEPBAR.LE gsb0, 0x1 ;  /* 0x00008000000079c5 */ /* 0x000fe40000010100 */
[----:B------:R-:W-:Y:S06]  /*1ff0*/  BAR.SYNC.DEFER_BLOCKING 0x0 ;  /* 0x0000000000007b1d */ /* 0x000fec0000010000 */
[----:B------:R-:W-:Y:S01]  /*2000*/  @!PT LDS RZ, [RZ] ;  /* 0x00000000fffff984 */ /* 0x000fe20000000800 */
[----:B------:R-:W-:Y:S01]  /*2010*/  @!PT LDS RZ, [RZ] ;  /* 0x00000000fffff984 */ /* 0x000fe20000000800 */
[----:B------:R-:W-:Y:S01]  /*2020*/  @!PT LDS RZ, [RZ] ;  /* 0x00000000fffff984 */ /* 0x000fe20000000800 */
[----:B------:R1:W-:Y:S02]  /*2030*/  LDGSTS.E.BYPASS.128 [R69], desc[UR14][R42.64], !P0 ;  /* 0x000000002a457fae */ /* 0x0003e4000c101c4e */
[----:B-1----:R-:W-:-:S05]  /*2040*/  LEA R69, R9, UR4, 0x1 ;  /* 0x0000000409457c11 */ /* 0x002fca000f8e08ff */
[----:B------:R1:W-:Y:S04]  /*2050*/  LDGSTS.E.BYPASS.128 [R69], desc[UR14][R48.64], !P0 ;  /* 0x0000000030457fae */ /* 0x0003e8000c101c4e */
[----:B------:R2:W-:Y:S01]  /*2060*/  LDGSTS.E.BYPASS.128 [R47], desc[UR14][R44.64], !P0 ;  /* 0x000000002c2f7fae */ /* 0x0005e2000c101c4e */
[----:B-1----:R-:W-:Y:S02]  /*2070*/  LEA R69, R13, UR4, 0x1 ;  /* 0x000000040d457c11 */ /* 0x002fe4000f8e08ff */
[----:B--2---:R-:W-:Y:S02]  /*2080*/  IADD3.X R47, R52, UR7, RZ, P1, !PT ;  /* 0x00000007342f7c10 */ /* 0x004fe40008ffe4ff */
[----:B------:R-:W-:-:S03]  /*2090*/  IADD3 R42, P1, R22, UR6, RZ ;  /* 0x00000006162a7c10 */ /* 0x000fc6000ff3e0ff */
[----:B------:R1:W-:Y:S01]  /*20a0*/  LDGSTS.E.BYPASS.128 [R69], desc[UR14][R46.64], !P0 ;  /* 0x000000002e457fae */ /* 0x0003e2000c101c4e */
[----:B------:R-:W-:Y:S02]  /*20b0*/  IADD3.X R43, R50, UR7, RZ, P1, !PT ;  /* 0x00000007322b7c10 */ /* 0x000fe40008ffe4ff */
[----:B------:R-:W-:-:S04]  /*20c0*/  IADD3 R48, P1, R19, UR6, RZ ;  /* 0x0000000613307c10 */ /* 0x000fc8000ff3e0ff */
[----:B------:R-:W-:Y:S02]  /*20d0*/  IADD3.X R49, R23, UR7, RZ, P1, !PT ;  /* 0x0000000717317c10 */ /* 0x000fe40008ffe4ff */
[----:B------:R-:W-:Y:S02]  /*20e0*/  IADD3 R44, P1, R18, UR6, RZ ;  /* 0x00000006122c7c10 */ /* 0x000fe4000ff3e0ff */
[----:B-1----:R-:W-:Y:S02]  /*20f0*/  LEA R69, R3, UR4, 0x1 ;  /* 0x0000000403457c11 */ /* 0x002fe4000f8e08ff */
[----:B------:R-:W-:Y:S02]  /*2100*/  IADD3.X R45, R21, UR7, RZ, P1, !PT ;  /* 0x00000007152d7c10 */ /* 0x000fe40008ffe4ff */
[----:B------:R-:W-:Y:S01]  /*2110*/  IADD3 R46, P1, R16, UR6, RZ ;  /* 0x00000006102e7c10 */ /* 0x000fe2000ff3e0ff */
[----:B------:R1:W-:Y:S03]  /*2120*/  LDGSTS.E.BYPASS.128 [R69], desc[UR14][R42.64], !P0 ;  /* 0x000000002a457fae */ /* 0x0003e6000c101c4e */
[----:B------:R-:W-:-:S02]  /*2130*/  IADD3.X R47, R20, UR7, RZ, P1, !PT ;  /* 0x00000007142f7c10 */ /* 0x000fc40008ffe4ff */
[----:B-1----:R-:W-:Y:S02]  /*2140*/  LEA R43, R4, UR4, 0x1 ;  /* 0x00000004042b7c11 */ /* 0x002fe4000f8e08ff */
[----:B------:R-:W-:Y:S02]  /*2150*/  LEA R69, R6, UR4, 0x1 ;  /* 0x0000000406457c11 */ /* 0x000fe4000f8e08ff */
[----:B------:R-:W-:Y:S01]  /*2160*/  IADD3 R42, P1, R62, UR6, RZ ;  /* 0x000000063e2a7c10 */ /* 0x000fe2000ff3e0ff */
[----:B------:R1:W-:Y:S02]  /*2170*/  LDGSTS.E.BYPASS.128 [R43], desc[UR14][R48.64], !P0 ;  /* 0x00000000302b7fae */ /* 0x0003e4000c101c4e */
[----:B-1----:R-:W-:Y:S01]  /*2180*/  LEA R49, R5, UR4, 0x1 ;  /* 0x0000000405317c11 */ /* 0x002fe2000f8e08ff */
[----:B------:R-:W-:Y:S01]  /*2190*/  ULEA UR4, UR12, UR13, 0xd ;  /* 0x0000000d0c047291 */ /* 0x000fe2000f8e683f */
[----:B------:R-:W-:-:S03]  /*21a0*/  IADD3.X R43, R64, UR7, RZ, P1, !PT ;  /* 0x00000007402b7c10 */ /* 0x000fc60008ffe4ff */
[----:B------:R1:W-:Y:S04]  /*21b0*/  LDGSTS.E.BYPASS.128 [R49], desc[UR14][R44.64], !P0 ;  /* 0x000000002c317fae */ /* 0x0003e8000c101c4e */
[----:B------:R2:W-:Y:S04]  /*21c0*/  LDGSTS.E.BYPASS.128 [R69], desc[UR14][R46.64], !P0 ;  /* 0x000000002e457fae */ /* 0x0005e8000c101c4e */
[----:B------:R-:W0:Y:S01]  /*21d0*/  LDGDEPBAR ;  /* 0x00000000000079af */ /* 0x000e220000000000 */
[----:B-1----:R-:W-:Y:S02]  /*21e0*/  IADD3 R44, P1, R61, UR6, RZ ;  /* 0x000000063d2c7c10 */ /* 0x002fe4000ff3e0ff */
[----:B--2---:R-:W-:-:S02]  /*21f0*/  LEA R69, R8, UR4, 0x1 ;  /* 0x0000000408457c11 */ /* 0x004fc4000f8e08ff */
[----:B------:R-:W-:Y:S02]  /*2200*/  IADD3.X R45, R63, UR7, RZ, P1, !PT ;  /* 0x000000073f2d7c10 */ /* 0x000fe40008ffe4ff */
[----:B------:R-:W-:Y:S01]  /*2210*/  IADD3 R46, P1, R58, UR6, RZ ;  /* 0x000000063a2e7c10 */ /* 0x000fe2000ff3e0ff */
[----:B------:R1:W-:Y:S03]  /*2220*/  LDGSTS.E.BYPASS.128 [R69], desc[UR14][R42.64], !P0 ;  /* 0x000000002a457fae */ /* 0x0003e6000c101c4e */
[----:B------:R-:W-:Y:S02]  /*2230*/  IADD3.X R47, R60, UR7, RZ, P1, !PT ;  /* 0x000000073c2f7c10 */ /* 0x000fe40008ffe4ff */
[----:B------:R-:W-:Y:S01]  /*2240*/  IADD3 R48, P1, R57, UR6, RZ ;  /* 0x0000000639307c10 */ /* 0x000fe2000ff3e0ff */
[----:B------:R-:W-:-:S03]  /*2250*/  UIADD3 UR6, UP0, UR6, 0x100, URZ ;  /* 0x0000010006067890 */ /* 0x000fc6000ff1e03f */
[----:B------:R-:W-:Y:S01]  /*2260*/  IADD3.X R49, R59, UR7, RZ, P1, !PT ;  /* 0x000000073b317c10 */ /* 0x000fe20008ffe4ff */
[----:B------:R-:W-:Y:S01]  /*2270*/  UIADD3.X UR7, URZ, UR7, URZ, UP0, !UPT ;  /* 0x000000073f077290 */ /* 0x000fe200087fe43f */
[----:B-1----:R-:W-:Y:S02]  /*2280*/  LEA R43, R10, UR4, 0x1 ;  /* 0x000000040a2b7c11 */ /* 0x002fe4000f8e08ff */
[----:B------:R-:W-:-:S03]  /*2290*/  LEA R69, R14, UR4, 0x1 ;  /* 0x000000040e457c11 */ /* 0x000fc6000f8e08ff */
[----:B------:R1:W-:Y:S02]  /*22a0*/  LDGSTS.E.BYPASS.128 [R43], desc[UR14][R44.64], !P0 ;  /* 0x000000002c2b7fae */ /* 0x0003e4000c101c4e */
[----:B-1----:R-:W-:-:S05]  /*22b0*/  LEA R45, R12, UR4, 0x1 ;  /* 0x000000040c2d7c11 */ /* 0x002fca000f8e08ff */
[----:B------:R1:W-:Y:S04]  /*22c0*/  LDGSTS.E.BYPASS.128 [R45], desc[UR14][R46.64], !P0 ;  /* 0x000000002e2d7fae */ /* 0x0003e8000c101c4e */
[----:B------:R1:W-:Y:S01]  /*22d0*/  LDGSTS.E.BYPASS.128 [R69], desc[UR14][R48.64], !P0 ;  /* 0x0000000030457fae */ /* 0x0003e2000c101c4e */
[----:B------:R-:W-:-:S03]  /*22e0*/  ISETP.GE.U32.AND P0, PT, R68, 0x2f80, PT ;  /* 0x00002f804400780c */ /* 0x000fc60003f06070 */
[----:B------:R-:W0:Y:S10]  /*22f0*/  LDGDEPBAR ;  /* 0x00000000000079af */ /* 0x000e340000000000 */
[----:B-1----:R-:W-:Y:S05]  /*2300*/  @!P0 BRA `(.L_x_0) ;  /* 0xfffffff400d48947 */ /* 0x002fea000383ffff */
[----:B------:R-:W-:Y:S02]  /*2310*/  WARPGROUP.DEPBAR.LE gsb0, 0x0 ;  /* 0x00008000000079c5 */ /* 0x000fe40000010000 */
[----:B------:R-:W-:-:S04]  /*2320*/  DEPBAR.LE SB0, 0x0 ;  /* 0x000080000000791a */ /* 0x000fc80000000000 */
[--C-:B------:R-:W-:Y:S02]  /*2330*/  SHF.R.U32.HI R3, RZ, 0x1, R2.reuse ;  /* 0x00000001ff037819 */ /* 0x100fe40000011602 */
[----:B------:R-:W-:Y:S02]  /*2340*/  SHF.R.U32.HI R6, RZ, 0x5, R2 ;  /* 0x00000005ff067819 */ /* 0x000fe40000011602 */
[C---:B------:R-:W-:Y:S01]  /*2350*/  LOP3.LUT R4, R2.reuse, 0xf, RZ, 0xc0, !PT ;  /* 0x0000000f02047812 */ /* 0x040fe200078ec0ff */
[----:B------:R-:W-:Y:S01]  /*2360*/  IMAD.SHL.U32 R2, R2, 0x8, RZ ;  /* 0x0000000802027824 */ /* 0x000fe200078e00ff */
[----:B------:R-:W-:Y:S02]  /*2370*/  LOP3.LUT R5, R3, 0x8, RZ, 0xc0, !PT ;  /* 0x0000000803057812 */ /* 0x000fe400078ec0ff */
[----:B------:R-:W-:Y:S02]  /*2380*/  LOP3.LUT R3, R6, 0x3, RZ, 0xc0, !PT ;  /* 0x0000000306037812 */ /* 0x000fe400078ec0ff */
[----:B------:R-:W-:Y:S01]  /*2390*/  F2FP.BF16.F32.PACK_AB R24, R25, R24 ;  /* 0x000000181918723e */ /* 0x000fe200000010ff */
[----:B------:R-:W-:Y:S01]  /*23a0*/  IMAD R4, R4, 0x28, R5 ;  /* 0x0000002804047824 */ /* 0x000fe200078e0205 */
[----:B------:R-:W-:-:S02]  /*23b0*/  F2FP.BF16.F32.PACK_AB R25, R27, R26 ;  /* 0x0000001a1b19723e */ /* 0x000fc400000010ff */
[----:B------:R-:W-:Y:S01]  /*23c0*/  F2FP.BF16.F32.PACK_AB R32, R33, R32 ;  /* 0x000000202120723e */ /* 0x000fe200000010ff */
[----:B------:R-:W-:Y:S01]  /*23d0*/  IMAD R4, R3, 0x280, R4 ;  /* 0x0000028003047824 */ /* 0x000fe200078e0204 */
[----:B------:R-:W-:Y:S02]  /*23e0*/  F2FP.BF16.F32.PACK_AB R26, R29, R28 ;  /* 0x0000001c1d1a723e */ /* 0x000fe400000010ff */
[----:B------:R-:W-:Y:S02]  /*23f0*/  F2FP.BF16.F32.PACK_AB R27, R31, R30 ;  /* 0x0000001e1f1b723e */ /* 0x000fe400000010ff */
[----:B------:R-:W-:Y:S02]  /*2400*/  F2FP.BF16.F32.PACK_AB R33, R35, R34 ;  /* 0x000000222321723e */ /* 0x000fe400000010ff */
[----:B------:R-:W-:Y:S01]  /*2410*/  LEA R6, R4, UR10, 0x1 ;  /* 0x0000000a04067c11 */ /* 0x000fe2000f8e08ff */
[----:B------:R-:W-:Y:S01]  /*2420*/  BAR.SYNC.DEFER_BLOCKING 0x0 ;  /* 0x0000000000007b1d */ /* 0x000fe20000010000 */
[----:B------:R-:W-:-:S02]  /*2430*/  F2FP.BF16.F32.PACK_AB R34, R37, R36 ;  /* 0x000000242522723e */ /* 0x000fc400000010ff */
[----:B------:R-:W-:Y:S02]  /*2440*/  F2FP.BF16.F32.PACK_AB R35, R39, R38 ;  /* 0x000000262723723e */ /* 0x000fe400000010ff */
[----:B------:R-:W-:-:S03]  /*2450*/  LOP3.LUT R66, R66, 0x7, RZ, 0xc0, !PT ;  /* 0x0000000742427812 */ /* 0x000fc600078ec0ff */
[----:B------:R-:W1:Y:S01]  /*2460*/  LDC.64 R4, c[0x0][0x220] ;  /* 0x00008800ff047b82 */ /* 0x000e620000000a00 */
[----:B------:R-:W-:Y:S01]  /*2470*/  LOP3.LUT R2, R15, 0x18, R2, 0xf8, !PT ;  /* 0x000000180f027812 */ /* 0x000fe200078ef802 */
[----:B------:R-:W-:-:S03]  /*2480*/  IMAD R66, R3, 0x8, R66 ;  /* 0x0000000803427824 */ /* 0x000fc600078e0242 */
[----:B------:R-:W-:Y:S02]  /*2490*/  ISETP.GE.AND P0, PT, R2, 0xc00, PT ;  /* 0x00000c000200780c */ /* 0x000fe40003f06270 */
[C---:B------:R-:W-:Y:S01]  /*24a0*/  LOP3.LUT R3, R17.reuse, 0x20, RZ, 0xfc, !PT ;  /* 0x0000002011037812 */ /* 0x040fe200078efcff */
[----:B------:R-:W-:Y:S01]  /*24b0*/  IMAD R66, R66, 0x28, R67 ;  /* 0x0000002842427824 */ /* 0x000fe200078e0243 */
[CC--:B------:R-:W-:Y:S01]  /*24c0*/  ISETP.LT.AND P1, PT, R17.reuse, R0.reuse, !P0 ;  /* 0x000000001100720c */ /* 0x0c0fe20004721270 */
[----:B------:R-:W-:Y:S01]  /*24d0*/  IMAD R17, R17, 0xc00, R2 ;  /* 0x00000c0011117824 */ /* 0x000fe200078e0202 */
[----:B------:R-:W-:Y:S02]  /*24e0*/  ISETP.LT.AND P0, PT, R3, R0, !P0 ;  /* 0x000000000300720c */ /* 0x000fe40004701270 */
[----:B------:R-:W-:Y:S01]  /*24f0*/  LEA R66, R66, UR10, 0x1 ;  /* 0x0000000a42427c11 */ /* 0x000fe2000f8e08ff */
[----:B------:R-:W-:Y:S04]  /*2500*/  STSM.16.M88.4 [R6], R24 ;  /* 0x0000001806007844 */ /* 0x000fe80000000200 */
[----:B------:R-:W-:Y:S01]  /*2510*/  STSM.16.M88.4 [R6+0x20], R32 ;  /* 0x0000202006007844 */ /* 0x000fe20000000200 */
[----:B-1----:R-:W-:Y:S01]  /*2520*/  IMAD.WIDE R2, R17, 0x2, R4 ;  /* 0x0000000211027825 */ /* 0x002fe200078e0204 */
[----:B------:R-:W-:Y:S06]  /*2530*/  BAR.SYNC.DEFER_BLOCKING 0x0 ;  /* 0x0000000000007b1d */ /* 0x000fec0000010000 */
[----:B------:R-:W1:Y:S04]  /*2540*/  LDS.128 R8, [R66] ;  /* 0x0000000042087984 */ /* 0x000e680000000c00 */
[----:B-1----:R1:W-:Y:S01]  /*2550*/  @P1 STG.E.128 desc[UR14][R2.64], R8 ;  /* 0x0000000802001986 */ /* 0x0023e2000c101d0e */
[----:B------:R-:W-:Y:S05]  /*2560*/  @!P0 EXIT ;  /* 0x000000000000894d */ /* 0x000fea0003800000 */
[----:B------:R-:W1:Y:S01]  /*2570*/  LDS.128 R64, [R66+0xa00] ;  /* 0x000a000042407984 */ /* 0x000e620000000c00 */
[----:B------:R-:W-:-:S04]  /*2580*/  VIADD R17, R17, 0x18000 ;  /* 0x0001800011117836 */ /* 0x000fc80000000000 */
[----:B------:R-:W-:-:S05]  /*2590*/  IMAD.WIDE R4, R17, 0x2, R4 ;  /* 0x0000000211047825 */ /* 0x000fca00078e0204 */
[----:B-1----:R-:W-:Y:S01]  /*25a0*/  STG.E.128 desc[UR14][R4.64], R64 ;  /* 0x0000004004007986 */ /* 0x002fe2000c101d0e */
[----:B------:R-:W-:Y:S05]  /*25b0*/  EXIT ;  /* 0x000000000000794d */ /* 0x000fea0003800000 */
.L_x_1:
[----:B------:R-:W-:-:S00]  /*25c0*/  BRA `(.L_x_1) ;  /* 0xfffffffc00fc7947 */ /* 0x000fc0000383ffff */
[----:B------:R-:W-:-:S00]  /*25d0*/  NOP ;  /* 0x0000000000007918 */ /* 0x000fc00000000000 */
        /* <DEDUP_REMOVED lines=10> */
.L_x_2:


//--------------------- .nv.shared.triton_mm      --------------------------
	.section	.nv.shared.triton_mm,"aw",@nobits
	.sectionflags	@""
	.align	16
	.zero		1024


//--------------------- .nv.constant0.triton_mm   --------------------------
	.section	.nv.constant0.triton_mm,"a",@progbits
	.sectionflags	@""
	.align	4
.nv.constant0.triton_mm:
	.zero		556
